// auto-generated by cutlass_sweep.gemm — config: {"arch": "sm_100", "cluster_m": 1, "cluster_n": 1, "dtype": "bf16", "dtype_b": "bf16", "layout": "nt", "stages": 0, "tile_k": 32, "tile_m": 64, "tile_n": 32}
#include "cutlass/cutlass.h"
#include "cutlass/gemm/collective/collective_builder.hpp"
#include "cutlass/gemm/device/gemm_universal_adapter.h"
#include "cutlass/gemm/kernel/gemm_universal.hpp"
#include "cutlass/epilogue/collective/collective_builder.hpp"

using ElemA = cutlass::bfloat16_t;
using ElemB = cutlass::bfloat16_t;
using ElemCD = cutlass::bfloat16_t;
using Acc  = float;
using TileShape    = cute::Shape<cute::_64, cute::_32, cute::_32>;
using ClusterShape = cute::Shape<cute::_1, cute::_1, cute::_1>;

using CollectiveEpilogue = typename cutlass::epilogue::collective::CollectiveBuilder<
    cutlass::arch::Sm100, cutlass::arch::OpClassTensorOp,
    TileShape, ClusterShape,
    cutlass::epilogue::collective::EpilogueTileAuto,
    Acc, Acc,
    ElemCD, cutlass::layout::RowMajor, 128 / cutlass::sizeof_bits<ElemCD>::value,
    ElemCD, cutlass::layout::RowMajor, 128 / cutlass::sizeof_bits<ElemCD>::value,
    cutlass::epilogue::collective::EpilogueScheduleAuto
  >::CollectiveOp;

using CollectiveMainloop = typename cutlass::gemm::collective::CollectiveBuilder<
    cutlass::arch::Sm100, cutlass::arch::OpClassTensorOp,
    ElemA, cutlass::layout::RowMajor, 128 / cutlass::sizeof_bits<ElemA>::value,
    ElemB, cutlass::layout::ColumnMajor, 128 / cutlass::sizeof_bits<ElemB>::value,
    Acc,
    TileShape, ClusterShape,
    cutlass::gemm::collective::StageCountAutoCarveout<static_cast<int>(sizeof(typename CollectiveEpilogue::SharedStorage))>,
    cutlass::gemm::collective::KernelScheduleAuto
  >::CollectiveOp;

using GemmKernel = cutlass::gemm::kernel::GemmUniversal<
    cute::Shape<int,int,int,int>,
    CollectiveMainloop,
    CollectiveEpilogue
>;
using Gemm = cutlass::gemm::device::GemmUniversalAdapter<GemmKernel>;

// Force the device kernel symbol into the cubin without needing a host main.
auto* _anchor = &cutlass::device_kernel<GemmKernel>;


// ===== COMPILED SASS (sm_100a) =====

	.target	sm_100a

	.elftype	@"ET_EXEC"


//--------------------- .note.nv.tkinfo           --------------------------
	.section	.note.nv.tkinfo,"",@"SHT_NOTE"
	.sectionflags	@"SHF_NOTE_NV_TKINFO"
	.tkinfo
        /*0018*/ 	.word	0x00000002
        /*0030*/ 	.string	""
        /*0030*/ 	.string	"ptxas"
        /*0030*/ 	.string	"Cuda compilation tools, release 13.0, V13.0.88"
        /*0030*/ 	.string	"Build cuda_13.0.r13.0/compiler.36424714_0"
        /*0030*/ 	.string	"-arch sm_100a -m 64 "



//--------------------- .note.nv.cuinfo           --------------------------
	.section	.note.nv.cuinfo,"",@"SHT_NOTE"
	.sectionflags	@"SHF_NOTE_NV_CUINFO"
        /*0018*/ 	.short	0x0002
        /*001a*/ 	.short	0x0064
        /*001c*/ 	.short	0x0082
	.zero		2


//--------------------- .nv.info                  --------------------------
	.section	.nv.info,"",@"SHT_CUDA_INFO"
	.align	4


	//----- nvinfo : EIATTR_REGCOUNT
	.align		4
        /*0000*/ 	.byte	0x04, 0x2f
        /*0002*/ 	.short	(.L_19 - .L_18)
	.align		4
.L_18:
        /*0004*/ 	.word	index@(_ZN7cutlass13device_kernelINS_4gemm6kernel13GemmUniversalIN4cute5tupleIJiiiiEEENS1_10collective13CollectiveMmaINS1_35MainloopSm100TmaUmmaWarpSpecializedILi36ELi2ELi4ENS5_IJNS4_1CILi1EEESB_SB_EEEEENS5_IJNSA_ILi64EEENSA_ILi32EEESF_EEENS_10bfloat16_tENS5_IJlSB_lEEESH_SI_NS4_8TiledMMAINS4_8MMA_AtomIJNS4_20SM100_MMA_F16BF16_SSISH_SH_fLi64ELi32ELNS4_4UMMA5MajorE0ELSN_0ELNSM_7ScaleInE0ELSO_0EEEEEENS4_6LayoutISC_NS5_IJNSA_ILi0EEESS_SS_EEEEENS5_IJNS4_10UnderscoreESV_SV_EEEEENS4_13SM90_TMA_LOADENS4_14ComposedLayoutINS4_7SwizzleILi2ELi4ELi3EEENS4_18smem_ptr_flag_bitsILi16EEENSR_INS5_IJNSA_ILi8EEESF_EEENS5_IJSF_SB_EEEEEEEvNS4_8identityESY_S18_vS19_EENS_8epilogue10collective18CollectiveEpilogueINS1B_23Sm100TmaWarpSpecializedILi2ELi1ELi16ELb1ELb0EEEJSG_NS5_IJNSR_ISE_SB_EENSR_ISF_SB_EEEEESH_SI_SH_SI_NS1B_6fusion15FusionCallbacksIS1F_NS1J_17LinearCombinationISH_fSH_fLNS_15FloatRoundStyleE2EEESG_S1I_JEEENS4_5SM1004TMEM4LOAD26SM100_TMEM_LOAD_16dp256b4xESY_S18_NS4_17SM75_U32x4_LDSM_NENS4_14SM90_TMA_STOREES18_NS4_17SM90_U32x4_STSM_NENS4_39AutoVectorizingCopyWithAssumedAlignmentILi128EEEEEEvvEEEEvNT_6ParamsE)
        /*0008*/ 	.word	0x0000005e


	//----- nvinfo : EIATTR_FRAME_SIZE
	.align		4
.L_19:
        /*000c*/ 	.byte	0x04, 0x11
        /*000e*/ 	.short	(.L_21 - .L_20)
	.align		4
.L_20:
        /*0010*/ 	.word	index@($__internal_2_$__cuda_sm10x_tcgen05_guardrail_trap_unallocated_columns_being_dealloced)
        /*0014*/ 	.word	0x00000000


	//----- nvinfo : EIATTR_FRAME_SIZE
	.align		4
.L_21:
        /*0018*/ 	.byte	0x04, 0x11
        /*001a*/ 	.short	(.L_23 - .L_22)
	.align		4
.L_22:
        /*001c*/ 	.word	index@($__internal_1_$__cuda_sm10x_tcgen05_guardrail_trap_phase_invalid_during_alloc)
        /*0020*/ 	.word	0x00000000


	//----- nvinfo : EIATTR_FRAME_SIZE
	.align		4
.L_23:
        /*0024*/ 	.byte	0x04, 0x11
        /*0026*/ 	.short	(.L_25 - .L_24)
	.align		4
.L_24:
        /*0028*/ 	.word	index@($__internal_0_$__cuda_sm10x_tcgen05_guardrail_trap_col_being_dealloced_not_returned_by_alloc)
        /*002c*/ 	.word	0x00000000


	//----- nvinfo : EIATTR_FRAME_SIZE
	.align		4
.L_25:
        /*0030*/ 	.byte	0x04, 0x11
        /*0032*/ 	.short	(.L_27 - .L_26)
	.align		4
.L_26:
        /*0034*/ 	.word	index@(_ZN7cutlass13device_kernelINS_4gemm6kernel13GemmUniversalIN4cute5tupleIJiiiiEEENS1_10collective13CollectiveMmaINS1_35MainloopSm100TmaUmmaWarpSpecializedILi36ELi2ELi4ENS5_IJNS4_1CILi1EEESB_SB_EEEEENS5_IJNSA_ILi64EEENSA_ILi32EEESF_EEENS_10bfloat16_tENS5_IJlSB_lEEESH_SI_NS4_8TiledMMAINS4_8MMA_AtomIJNS4_20SM100_MMA_F16BF16_SSISH_SH_fLi64ELi32ELNS4_4UMMA5MajorE0ELSN_0ELNSM_7ScaleInE0ELSO_0EEEEEENS4_6LayoutISC_NS5_IJNSA_ILi0EEESS_SS_EEEEENS5_IJNS4_10UnderscoreESV_SV_EEEEENS4_13SM90_TMA_LOADENS4_14ComposedLayoutINS4_7SwizzleILi2ELi4ELi3EEENS4_18smem_ptr_flag_bitsILi16EEENSR_INS5_IJNSA_ILi8EEESF_EEENS5_IJSF_SB_EEEEEEEvNS4_8identityESY_S18_vS19_EENS_8epilogue10collective18CollectiveEpilogueINS1B_23Sm100TmaWarpSpecializedILi2ELi1ELi16ELb1ELb0EEEJSG_NS5_IJNSR_ISE_SB_EENSR_ISF_SB_EEEEESH_SI_SH_SI_NS1B_6fusion15FusionCallbacksIS1F_NS1J_17LinearCombinationISH_fSH_fLNS_15FloatRoundStyleE2EEESG_S1I_JEEENS4_5SM1004TMEM4LOAD26SM100_TMEM_LOAD_16dp256b4xESY_S18_NS4_17SM75_U32x4_LDSM_NENS4_14SM90_TMA_STOREES18_NS4_17SM90_U32x4_STSM_NENS4_39AutoVectorizingCopyWithAssumedAlignmentILi128EEEEEEvvEEEEvNT_6ParamsE)
        /*0038*/ 	.word	0x00000000


	//----- nvinfo : EIATTR_MIN_STACK_SIZE
	.align		4
.L_27:
        /*003c*/ 	.byte	0x04, 0x12
        /*003e*/ 	.short	(.L_29 - .L_28)
	.align		4
.L_28:
        /*0040*/ 	.word	index@(_ZN7cutlass13device_kernelINS_4gemm6kernel13GemmUniversalIN4cute5tupleIJiiiiEEENS1_10collective13CollectiveMmaINS1_35MainloopSm100TmaUmmaWarpSpecializedILi36ELi2ELi4ENS5_IJNS4_1CILi1EEESB_SB_EEEEENS5_IJNSA_ILi64EEENSA_ILi32EEESF_EEENS_10bfloat16_tENS5_IJlSB_lEEESH_SI_NS4_8TiledMMAINS4_8MMA_AtomIJNS4_20SM100_MMA_F16BF16_SSISH_SH_fLi64ELi32ELNS4_4UMMA5MajorE0ELSN_0ELNSM_7ScaleInE0ELSO_0EEEEEENS4_6LayoutISC_NS5_IJNSA_ILi0EEESS_SS_EEEEENS5_IJNS4_10UnderscoreESV_SV_EEEEENS4_13SM90_TMA_LOADENS4_14ComposedLayoutINS4_7SwizzleILi2ELi4ELi3EEENS4_18smem_ptr_flag_bitsILi16EEENSR_INS5_IJNSA_ILi8EEESF_EEENS5_IJSF_SB_EEEEEEEvNS4_8identityESY_S18_vS19_EENS_8epilogue10collective18CollectiveEpilogueINS1B_23Sm100TmaWarpSpecializedILi2ELi1ELi16ELb1ELb0EEEJSG_NS5_IJNSR_ISE_SB_EENSR_ISF_SB_EEEEESH_SI_SH_SI_NS1B_6fusion15FusionCallbacksIS1F_NS1J_17LinearCombinationISH_fSH_fLNS_15FloatRoundStyleE2EEESG_S1I_JEEENS4_5SM1004TMEM4LOAD26SM100_TMEM_LOAD_16dp256b4xESY_S18_NS4_17SM75_U32x4_LDSM_NENS4_14SM90_TMA_STOREES18_NS4_17SM90_U32x4_STSM_NENS4_39AutoVectorizingCopyWithAssumedAlignmentILi128EEEEEEvvEEEEvNT_6ParamsE)
        /*0044*/ 	.word	0x00000000
.L_29:


//--------------------- .nv.compat                --------------------------
	.section	.nv.compat,"",@"SHT_CUDA_COMPAT_INFO"
	.align	4
        /*0000*/ 	.byte	0x02, 0x09, 0x01, 0x00, 0x02, 0x02, 0x02, 0x00, 0x02, 0x05, 0x05, 0x00, 0x03, 0x07, 0x01, 0x01
        /*0010*/ 	.byte	0x02, 0x03, 0x01, 0x00, 0x02, 0x06, 0x01, 0x00, 0x04, 0x0b, 0x08, 0x00, 0x09, 0x00, 0x00, 0x00
        /*0020*/ 	.byte	0x00, 0x00, 0x00, 0x00


//--------------------- .nv.info._ZN7cutlass13device_kernelINS_4gemm6kernel13GemmUniversalIN4cute5tupleIJiiiiEEENS1_10collective13CollectiveMmaINS1_35MainloopSm100TmaUmmaWarpSpecializedILi36ELi2ELi4ENS5_IJNS4_1CILi1EEESB_SB_EEEEENS5_IJNSA_ILi64EEENSA_ILi32EEESF_EEENS_10bfloat16_tENS5_IJlSB_lEEESH_SI_NS4_8TiledMMAINS4_8MMA_AtomIJNS4_20SM100_MMA_F16BF16_SSISH_SH_fLi64ELi32ELNS4_4UMMA5MajorE0ELSN_0ELNSM_7ScaleInE0ELSO_0EEEEEENS4_6LayoutISC_NS5_IJNSA_ILi0EEESS_SS_EEEEENS5_IJNS4_10UnderscoreESV_SV_EEEEENS4_13SM90_TMA_LOADENS4_14ComposedLayoutINS4_7SwizzleILi2ELi4ELi3EEENS4_18smem_ptr_flag_bitsILi16EEENSR_INS5_IJNSA_ILi8EEESF_EEENS5_IJSF_SB_EEEEEEEvNS4_8identityESY_S18_vS19_EENS_8epilogue10collective18CollectiveEpilogueINS1B_23Sm100TmaWarpSpecializedILi2ELi1ELi16ELb1ELb0EEEJSG_NS5_IJNSR_ISE_SB_EENSR_ISF_SB_EEEEESH_SI_SH_SI_NS1B_6fusion15FusionCallbacksIS1F_NS1J_17LinearCombinationISH_fSH_fLNS_15FloatRoundStyleE2EEESG_S1I_JEEENS4_5SM1004TMEM4LOAD26SM100_TMEM_LOAD_16dp256b4xESY_S18_NS4_17SM75_U32x4_LDSM_NENS4_14SM90_TMA_STOREES18_NS4_17SM90_U32x4_STSM_NENS4_39AutoVectorizingCopyWithAssumedAlignmentILi128EEEEEEvvEEEEvNT_6ParamsE --------------------------
	.section	.nv.info._ZN7cutlass13device_kernelINS_4gemm6kernel13GemmUniversalIN4cute5tupleIJiiiiEEENS1_10collective13CollectiveMmaINS1_35MainloopSm100TmaUmmaWarpSpecializedILi36ELi2ELi4ENS5_IJNS4_1CILi1EEESB_SB_EEEEENS5_IJNSA_ILi64EEENSA_ILi32EEESF_EEENS_10bfloat16_tENS5_IJlSB_lEEESH_SI_NS4_8TiledMMAINS4_8MMA_AtomIJNS4_20SM100_MMA_F16BF16_SSISH_SH_fLi64ELi32ELNS4_4UMMA5MajorE0ELSN_0ELNSM_7ScaleInE0ELSO_0EEEEEENS4_6LayoutISC_NS5_IJNSA_ILi0EEESS_SS_EEEEENS5_IJNS4_10UnderscoreESV_SV_EEEEENS4_13SM90_TMA_LOADENS4_14ComposedLayoutINS4_7SwizzleILi2ELi4ELi3EEENS4_18smem_ptr_flag_bitsILi16EEENSR_INS5_IJNSA_ILi8EEESF_EEENS5_IJSF_SB_EEEEEEEvNS4_8identityESY_S18_vS19_EENS_8epilogue10collective18CollectiveEpilogueINS1B_23Sm100TmaWarpSpecializedILi2ELi1ELi16ELb1ELb0EEEJSG_NS5_IJNSR_ISE_SB_EENSR_ISF_SB_EEEEESH_SI_SH_SI_NS1B_6fusion15FusionCallbacksIS1F_NS1J_17LinearCombinationISH_fSH_fLNS_15FloatRoundStyleE2EEESG_S1I_JEEENS4_5SM1004TMEM4LOAD26SM100_TMEM_LOAD_16dp256b4xESY_S18_NS4_17SM75_U32x4_LDSM_NENS4_14SM90_TMA_STOREES18_NS4_17SM90_U32x4_STSM_NENS4_39AutoVectorizingCopyWithAssumedAlignmentILi128EEEEEEvvEEEEvNT_6ParamsE,"",@"SHT_CUDA_INFO"
	.sectionflags	@""
	.align	4


	//----- nvinfo : EIATTR_CUDA_API_VERSION
	.align		4
        /*0000*/ 	.byte	0x04, 0x37
        /*0002*/ 	.short	(.L_31 - .L_30)
.L_30:
        /*0004*/ 	.word	0x00000082


	//----- nvinfo : EIATTR_KPARAM_INFO
	.align		4
.L_31:
        /*0008*/ 	.byte	0x04, 0x17
        /*000a*/ 	.short	(.L_33 - .L_32)
.L_32:
        /*000c*/ 	.word	0x00000000
        /*0010*/ 	.short	0x0000
        /*0012*/ 	.short	0x0000
        /*0014*/ 	.byte	0x00, 0xf0, 0x01, 0x20


	//----- nvinfo : EIATTR_AT_ENTRY_FRAGMENTS
	.align		4
.L_33:
        /*0018*/ 	.byte	0x04, 0x4f
        /*001a*/ 	.short	(.L_35 - .L_34)


	//   ....[0]....
.L_34:
        /*001c*/ 	.word	0x00000006


	//----- nvinfo : EIATTR_RESERVED_SMEM_USED
	.align		4
.L_35:
        /*0020*/ 	.byte	0x01, 0x41
	.zero		2


	//----- nvinfo : EIATTR_SPARSE_MMA_MASK
	.align		4
        /*0024*/ 	.byte	0x03, 0x50
        /*0026*/ 	.short	0x0000


	//----- nvinfo : EIATTR_TCGEN05_1CTA_USED
	.align		4
        /*0028*/ 	.byte	0x01, 0x51
	.zero		2


	//----- nvinfo : EIATTR_MAXREG_COUNT
	.align		4
        /*002c*/ 	.byte	0x03, 0x1b
        /*002e*/ 	.short	0x00ff


	//----- nvinfo : EIATTR_NUM_BARRIERS
	.align		4
        /*0030*/ 	.byte	0x02, 0x4c
        /*0032*/ 	.byte	0x07
	.zero		1


	//----- nvinfo : EIATTR_EXTERNS
	.align		4
        /*0034*/ 	.byte	0x04, 0x0f
        /*0036*/ 	.short	(.L_37 - .L_36)


	//   ....[0]....
	.align		4
.L_36:
        /*0038*/ 	.word	index@(__assertfail)


	//----- nvinfo : EIATTR_MERCURY_ISA_VERSION
	.align		4
.L_37:
        /*003c*/ 	.byte	0x03, 0x5f
        /*003e*/ 	.short	0x0101


	//----- nvinfo : EIATTR_INT_WARP_WIDE_INSTR_OFFSETS
	.align		4
        /*0040*/ 	.byte	0x04, 0x31
        /*0042*/ 	.short	(.L_39 - .L_38)


	//   ....[0]....
.L_38:
        /*0044*/ 	.word	0x000021e0


	//   ....[1]....
        /*0048*/ 	.word	0x00004db0


	//   ....[2]....
        /*004c*/ 	.word	0x00004dd0


	//   ....[3]....
        /*0050*/ 	.word	0x00004e00


	//   ....[4]....
        /*0054*/ 	.word	0x00005800


	//   ....[5]....
        /*0058*/ 	.word	0x00005940


	//----- nvinfo : EIATTR_COOP_GROUP_MASK_REGIDS
	.align		4
.L_39:
        /*005c*/ 	.byte	0x04, 0x29
        /*005e*/ 	.short	(.L_41 - .L_40)


	//   ....[0]....
.L_40:
        /*0060*/ 	.word	0xffffffff


	//   ....[1]....
        /*0064*/ 	.word	0xffffffff


	//   ....[2]....
        /*0068*/ 	.word	0xffffffff


	//   ....[3]....
        /*006c*/ 	.word	0xffffffff


	//   ....[4]....
        /*0070*/ 	.word	0xffffffff


	//   ....[5]....
        /*0074*/ 	.word	0xffffffff


	//   ....[6]....
        /*0078*/ 	.word	0xffffffff


	//   ....[7]....
        /*007c*/ 	.word	0xffffffff


	//   ....[8]....
        /*0080*/ 	.word	0xffffffff


	//   ....[9]....
        /*0084*/ 	.word	0xffffffff


	//   ....[10]....
        /*0088*/ 	.word	0xffffffff


	//   ....[11]....
        /*008c*/ 	.word	0xffffffff


	//   ....[12]....
        /*0090*/ 	.word	0xffffffff


	//----- nvinfo : EIATTR_COOP_GROUP_INSTR_OFFSETS
	.align		4
.L_41:
        /*0094*/ 	.byte	0x04, 0x28
        /*0096*/ 	.short	(.L_43 - .L_42)


	//   ....[0]....
.L_42:
        /*0098*/ 	.word	0x00000090


	//   ....[1]....
        /*009c*/ 	.word	0x000004d0


	//   ....[2]....
        /*00a0*/ 	.word	0x00000a70


	//   ....[3]....
        /*00a4*/ 	.word	0x00000bd0


	//   ....[4]....
        /*00a8*/ 	.word	0x00000cd0


	//   ....[5]....
        /*00ac*/ 	.word	0x00000e40


	//   ....[6]....
        /*00b0*/ 	.word	0x00000fe0


	//   ....[7]....
        /*00b4*/ 	.word	0x000020c0


	//   ....[8]....
        /*00b8*/ 	.word	0x000040a0


	//   ....[9]....
        /*00bc*/ 	.word	0x000042b0


	//   ....[10]....
        /*00c0*/ 	.word	0x000042e0


	//   ....[11]....
        /*00c4*/ 	.word	0x00004c90


	//   ....[12]....
        /*00c8*/ 	.word	0x00004ec0


	//----- nvinfo : EIATTR_VRC_CTA_INIT_COUNT
	.align		4
.L_43:
        /*00cc*/ 	.byte	0x02, 0x4a
        /*00ce*/ 	.byte	0x80
	.zero		1


	//----- nvinfo : EIATTR_SYSCALL_OFFSETS
	.align		4
        /*00d0*/ 	.byte	0x04, 0x46
        /*00d2*/ 	.short	(.L_45 - .L_44)


	//   ....[0]....
.L_44:
        /*00d4*/ 	.word	0x00006440


	//   ....[1]....
        /*00d8*/ 	.word	0x00006530


	//   ....[2]....
        /*00dc*/ 	.word	0x00006c60


	//----- nvinfo : EIATTR_MBARRIER_INSTR_OFFSETS
	.align		4
.L_45:
        /*00e0*/ 	.byte	0x04, 0x39
        /*00e2*/ 	.short	(.L_47 - .L_46)


	//   ....[0]....
.L_46:
        /*00e4*/ 	.word	0x000005d0
        /*00e8*/ 	.word	0x000000ff
        /*00ec*/ 	.word	0x00000000
        /*00f0*/ 	.short	0x0100
        /*00f2*/ 	.byte	0x05
	.zero		1


	//   ....[1]....
        /*00f4*/ 	.word	0x000005e0
        /*00f8*/ 	.word	0x000000ff
        /*00fc*/ 	.word	0x00000120
        /*0100*/ 	.short	0x0100
        /*0102*/ 	.byte	0x05
	.zero		1


	//   ....[2]....
        /*0104*/ 	.word	0x000005f0
        /*0108*/ 	.word	0x000000ff
        /*010c*/ 	.word	0x00000008
        /*0110*/ 	.short	0x0100
        /*0112*/ 	.byte	0x05
	.zero		1


	//   ....[3]....
        /*0114*/ 	.word	0x00000600
        /*0118*/ 	.word	0x000000ff
        /*011c*/ 	.word	0x00000128
        /*0120*/ 	.short	0x0100
        /*0122*/ 	.byte	0x05
	.zero		1


	//   ....[4]....
        /*0124*/ 	.word	0x00000610
        /*0128*/ 	.word	0x000000ff
        /*012c*/ 	.word	0x00000010
        /*0130*/ 	.short	0x0100
        /*0132*/ 	.byte	0x05
	.zero		1


	//   ....[5]....
        /*0134*/ 	.word	0x00000620
        /*0138*/ 	.word	0x000000ff
        /*013c*/ 	.word	0x00000130
        /*0140*/ 	.short	0x0100
        /*0142*/ 	.byte	0x05
	.zero		1


	//   ....[6]....
        /*0144*/ 	.word	0x00000630
        /*0148*/ 	.word	0x000000ff
        /*014c*/ 	.word	0x00000018
        /*0150*/ 	.short	0x0100
        /*0152*/ 	.byte	0x05
	.zero		1


	//   ....[7]....
        /*0154*/ 	.word	0x00000640
        /*0158*/ 	.word	0x000000ff
        /*015c*/ 	.word	0x00000138
        /*0160*/ 	.short	0x0100
        /*0162*/ 	.byte	0x05
	.zero		1


	//   ....[8]....
        /*0164*/ 	.word	0x00000650
        /*0168*/ 	.word	0x000000ff
        /*016c*/ 	.word	0x00000020
        /*0170*/ 	.short	0x0100
        /*0172*/ 	.byte	0x05
	.zero		1


	//   ....[9]....
        /*0174*/ 	.word	0x00000660
        /*0178*/ 	.word	0x000000ff
        /*017c*/ 	.word	0x00000140
        /*0180*/ 	.short	0x0100
        /*0182*/ 	.byte	0x05
	.zero		1


	//   ....[10]....
        /*0184*/ 	.word	0x00000670
        /*0188*/ 	.word	0x000000ff
        /*018c*/ 	.word	0x00000028
        /*0190*/ 	.short	0x0100
        /*0192*/ 	.byte	0x05
	.zero		1


	//   ....[11]....
        /*0194*/ 	.word	0x00000680
        /*0198*/ 	.word	0x000000ff
        /*019c*/ 	.word	0x00000148
        /*01a0*/ 	.short	0x0100
        /*01a2*/ 	.byte	0x05
	.zero		1


	//   ....[12]....
        /*01a4*/ 	.word	0x00000690
        /*01a8*/ 	.word	0x000000ff
        /*01ac*/ 	.word	0x00000030
        /*01b0*/ 	.short	0x0100
        /*01b2*/ 	.byte	0x05
	.zero		1


	//   ....[13]....
        /*01b4*/ 	.word	0x000006a0
        /*01b8*/ 	.word	0x000000ff
        /*01bc*/ 	.word	0x00000150
        /*01c0*/ 	.short	0x0100
        /*01c2*/ 	.byte	0x05
	.zero		1


	//   ....[14]....
        /*01c4*/ 	.word	0x000006b0
        /*01c8*/ 	.word	0x000000ff
        /*01cc*/ 	.word	0x00000038
        /*01d0*/ 	.short	0x0100
        /*01d2*/ 	.byte	0x05
	.zero		1


	//   ....[15]....
        /*01d4*/ 	.word	0x000006c0
        /*01d8*/ 	.word	0x000000ff
        /*01dc*/ 	.word	0x00000158
        /*01e0*/ 	.short	0x0100
        /*01e2*/ 	.byte	0x05
	.zero		1


	//   ....[16]....
        /*01e4*/ 	.word	0x000006d0
        /*01e8*/ 	.word	0x000000ff
        /*01ec*/ 	.word	0x00000040
        /*01f0*/ 	.short	0x0100
        /*01f2*/ 	.byte	0x05
	.zero		1


	//   ....[17]....
        /*01f4*/ 	.word	0x000006e0
        /*01f8*/ 	.word	0x000000ff
        /*01fc*/ 	.word	0x00000160
        /*0200*/ 	.short	0x0100
        /*0202*/ 	.byte	0x05
	.zero		1


	//   ....[18]....
        /*0204*/ 	.word	0x000006f0
        /*0208*/ 	.word	0x000000ff
        /*020c*/ 	.word	0x00000048
        /*0210*/ 	.short	0x0100
        /*0212*/ 	.byte	0x05
	.zero		1


	//   ....[19]....
        /*0214*/ 	.word	0x00000700
        /*0218*/ 	.word	0x000000ff
        /*021c*/ 	.word	0x00000168
        /*0220*/ 	.short	0x0100
        /*0222*/ 	.byte	0x05
	.zero		1


	//   ....[20]....
        /*0224*/ 	.word	0x00000710
        /*0228*/ 	.word	0x000000ff
        /*022c*/ 	.word	0x00000050
        /*0230*/ 	.short	0x0100
        /*0232*/ 	.byte	0x05
	.zero		1


	//   ....[21]....
        /*0234*/ 	.word	0x00000720
        /*0238*/ 	.word	0x000000ff
        /*023c*/ 	.word	0x00000170
        /*0240*/ 	.short	0x0100
        /*0242*/ 	.byte	0x05
	.zero		1


	//   ....[22]....
        /*0244*/ 	.word	0x00000730
        /*0248*/ 	.word	0x000000ff
        /*024c*/ 	.word	0x00000058
        /*0250*/ 	.short	0x0100
        /*0252*/ 	.byte	0x05
	.zero		1


	//   ....[23]....
        /*0254*/ 	.word	0x00000740
        /*0258*/ 	.word	0x000000ff
        /*025c*/ 	.word	0x00000178
        /*0260*/ 	.short	0x0100
        /*0262*/ 	.byte	0x05
	.zero		1


	//   ....[24]....
        /*0264*/ 	.word	0x00000750
        /*0268*/ 	.word	0x000000ff
        /*026c*/ 	.word	0x00000060
        /*0270*/ 	.short	0x0100
        /*0272*/ 	.byte	0x05
	.zero		1


	//   ....[25]....
        /*0274*/ 	.word	0x00000760
        /*0278*/ 	.word	0x000000ff
        /*027c*/ 	.word	0x00000180
        /*0280*/ 	.short	0x0100
        /*0282*/ 	.byte	0x05
	.zero		1


	//   ....[26]....
        /*0284*/ 	.word	0x00000770
        /*0288*/ 	.word	0x000000ff
        /*028c*/ 	.word	0x00000068
        /*0290*/ 	.short	0x0100
        /*0292*/ 	.byte	0x05
	.zero		1


	//   ....[27]....
        /*0294*/ 	.word	0x00000780
        /*0298*/ 	.word	0x000000ff
        /*029c*/ 	.word	0x00000188
        /*02a0*/ 	.short	0x0100
        /*02a2*/ 	.byte	0x05
	.zero		1


	//   ....[28]....
        /*02a4*/ 	.word	0x00000790
        /*02a8*/ 	.word	0x000000ff
        /*02ac*/ 	.word	0x00000070
        /*02b0*/ 	.short	0x0100
        /*02b2*/ 	.byte	0x05
	.zero		1


	//   ....[29]....
        /*02b4*/ 	.word	0x000007a0
        /*02b8*/ 	.word	0x000000ff
        /*02bc*/ 	.word	0x00000190
        /*02c0*/ 	.short	0x0100
        /*02c2*/ 	.byte	0x05
	.zero		1


	//   ....[30]....
        /*02c4*/ 	.word	0x000007b0
        /*02c8*/ 	.word	0x000000ff
        /*02cc*/ 	.word	0x00000078
        /*02d0*/ 	.short	0x0100
        /*02d2*/ 	.byte	0x05
	.zero		1


	//   ....[31]....
        /*02d4*/ 	.word	0x000007c0
        /*02d8*/ 	.word	0x000000ff
        /*02dc*/ 	.word	0x00000198
        /*02e0*/ 	.short	0x0100
        /*02e2*/ 	.byte	0x05
	.zero		1


	//   ....[32]....
        /*02e4*/ 	.word	0x000007d0
        /*02e8*/ 	.word	0x000000ff
        /*02ec*/ 	.word	0x00000080
        /*02f0*/ 	.short	0x0100
        /*02f2*/ 	.byte	0x05
	.zero		1


	//   ....[33]....
        /*02f4*/ 	.word	0x000007e0
        /*02f8*/ 	.word	0x000000ff
        /*02fc*/ 	.word	0x000001a0
        /*0300*/ 	.short	0x0100
        /*0302*/ 	.byte	0x05
	.zero		1


	//   ....[34]....
        /*0304*/ 	.word	0x000007f0
        /*0308*/ 	.word	0x000000ff
        /*030c*/ 	.word	0x00000088
        /*0310*/ 	.short	0x0100
        /*0312*/ 	.byte	0x05
	.zero		1


	//   ....[35]....
        /*0314*/ 	.word	0x00000800
        /*0318*/ 	.word	0x000000ff
        /*031c*/ 	.word	0x000001a8
        /*0320*/ 	.short	0x0100
        /*0322*/ 	.byte	0x05
	.zero		1


	//   ....[36]....
        /*0324*/ 	.word	0x00000810
        /*0328*/ 	.word	0x000000ff
        /*032c*/ 	.word	0x00000090
        /*0330*/ 	.short	0x0100
        /*0332*/ 	.byte	0x05
	.zero		1


	//   ....[37]....
        /*0334*/ 	.word	0x00000820
        /*0338*/ 	.word	0x000000ff
        /*033c*/ 	.word	0x000001b0
        /*0340*/ 	.short	0x0100
        /*0342*/ 	.byte	0x05
	.zero		1


	//   ....[38]....
        /*0344*/ 	.word	0x00000830
        /*0348*/ 	.word	0x000000ff
        /*034c*/ 	.word	0x00000098
        /*0350*/ 	.short	0x0100
        /*0352*/ 	.byte	0x05
	.zero		1


	//   ....[39]....
        /*0354*/ 	.word	0x00000840
        /*0358*/ 	.word	0x000000ff
        /*035c*/ 	.word	0x000001b8
        /*0360*/ 	.short	0x0100
        /*0362*/ 	.byte	0x05
	.zero		1


	//   ....[40]....
        /*0364*/ 	.word	0x00000850
        /*0368*/ 	.word	0x000000ff
        /*036c*/ 	.word	0x000000a0
        /*0370*/ 	.short	0x0100
        /*0372*/ 	.byte	0x05
	.zero		1


	//   ....[41]....
        /*0374*/ 	.word	0x00000860
        /*0378*/ 	.word	0x000000ff
        /*037c*/ 	.word	0x000001c0
        /*0380*/ 	.short	0x0100
        /*0382*/ 	.byte	0x05
	.zero		1


	//   ....[42]....
        /*0384*/ 	.word	0x00000870
        /*0388*/ 	.word	0x000000ff
        /*038c*/ 	.word	0x000000a8
        /*0390*/ 	.short	0x0100
        /*0392*/ 	.byte	0x05
	.zero		1


	//   ....[43]....
        /*0394*/ 	.word	0x00000880
        /*0398*/ 	.word	0x000000ff
        /*039c*/ 	.word	0x000001c8
        /*03a0*/ 	.short	0x0100
        /*03a2*/ 	.byte	0x05
	.zero		1


	//   ....[44]....
        /*03a4*/ 	.word	0x00000890
        /*03a8*/ 	.word	0x000000ff
        /*03ac*/ 	.word	0x000000b0
        /*03b0*/ 	.short	0x0100
        /*03b2*/ 	.byte	0x05
	.zero		1


	//   ....[45]....
        /*03b4*/ 	.word	0x000008a0
        /*03b8*/ 	.word	0x000000ff
        /*03bc*/ 	.word	0x000001d0
        /*03c0*/ 	.short	0x0100
        /*03c2*/ 	.byte	0x05
	.zero		1


	//   ....[46]....
        /*03c4*/ 	.word	0x000008b0
        /*03c8*/ 	.word	0x000000ff
        /*03cc*/ 	.word	0x000000b8
        /*03d0*/ 	.short	0x0100
        /*03d2*/ 	.byte	0x05
	.zero		1


	//   ....[47]....
        /*03d4*/ 	.word	0x000008c0
        /*03d8*/ 	.word	0x000000ff
        /*03dc*/ 	.word	0x000001d8
        /*03e0*/ 	.short	0x0100
        /*03e2*/ 	.byte	0x05
	.zero		1


	//   ....[48]....
        /*03e4*/ 	.word	0x000008d0
        /*03e8*/ 	.word	0x000000ff
        /*03ec*/ 	.word	0x000000c0
        /*03f0*/ 	.short	0x0100
        /*03f2*/ 	.byte	0x05
	.zero		1


	//   ....[49]....
        /*03f4*/ 	.word	0x000008e0
        /*03f8*/ 	.word	0x000000ff
        /*03fc*/ 	.word	0x000001e0
        /*0400*/ 	.short	0x0100
        /*0402*/ 	.byte	0x05
	.zero		1


	//   ....[50]....
        /*0404*/ 	.word	0x000008f0
        /*0408*/ 	.word	0x000000ff
        /*040c*/ 	.word	0x000000c8
        /*0410*/ 	.short	0x0100
        /*0412*/ 	.byte	0x05
	.zero		1


	//   ....[51]....
        /*0414*/ 	.word	0x00000900
        /*0418*/ 	.word	0x000000ff
        /*041c*/ 	.word	0x000001e8
        /*0420*/ 	.short	0x0100
        /*0422*/ 	.byte	0x05
	.zero		1


	//   ....[52]....
        /*0424*/ 	.word	0x00000910
        /*0428*/ 	.word	0x000000ff
        /*042c*/ 	.word	0x000000d0
        /*0430*/ 	.short	0x0100
        /*0432*/ 	.byte	0x05
	.zero		1


	//   ....[53]....
        /*0434*/ 	.word	0x00000920
        /*0438*/ 	.word	0x000000ff
        /*043c*/ 	.word	0x000001f0
        /*0440*/ 	.short	0x0100
        /*0442*/ 	.byte	0x05
	.zero		1


	//   ....[54]....
        /*0444*/ 	.word	0x00000930
        /*0448*/ 	.word	0x000000ff
        /*044c*/ 	.word	0x000000d8
        /*0450*/ 	.short	0x0100
        /*0452*/ 	.byte	0x05
	.zero		1


	//   ....[55]....
        /*0454*/ 	.word	0x00000940
        /*0458*/ 	.word	0x000000ff
        /*045c*/ 	.word	0x000001f8
        /*0460*/ 	.short	0x0100
        /*0462*/ 	.byte	0x05
	.zero		1


	//   ....[56]....
        /*0464*/ 	.word	0x00000950
        /*0468*/ 	.word	0x000000ff
        /*046c*/ 	.word	0x000000e0
        /*0470*/ 	.short	0x0100
        /*0472*/ 	.byte	0x05
	.zero		1


	//   ....[57]....
        /*0474*/ 	.word	0x00000960
        /*0478*/ 	.word	0x000000ff
        /*047c*/ 	.word	0x00000200
        /*0480*/ 	.short	0x0100
        /*0482*/ 	.byte	0x05
	.zero		1


	//   ....[58]....
        /*0484*/ 	.word	0x00000970
        /*0488*/ 	.word	0x000000ff
        /*048c*/ 	.word	0x000000e8
        /*0490*/ 	.short	0x0100
        /*0492*/ 	.byte	0x05
	.zero		1


	//   ....[59]....
        /*0494*/ 	.word	0x00000980
        /*0498*/ 	.word	0x000000ff
        /*049c*/ 	.word	0x00000208
        /*04a0*/ 	.short	0x0100
        /*04a2*/ 	.byte	0x05
	.zero		1


	//   ....[60]....
        /*04a4*/ 	.word	0x00000990
        /*04a8*/ 	.word	0x000000ff
        /*04ac*/ 	.word	0x000000f0
        /*04b0*/ 	.short	0x0100
        /*04b2*/ 	.byte	0x05
	.zero		1


	//   ....[61]....
        /*04b4*/ 	.word	0x000009a0
        /*04b8*/ 	.word	0x000000ff
        /*04bc*/ 	.word	0x00000210
        /*04c0*/ 	.short	0x0100
        /*04c2*/ 	.byte	0x05
	.zero		1


	//   ....[62]....
        /*04c4*/ 	.word	0x000009b0
        /*04c8*/ 	.word	0x000000ff
        /*04cc*/ 	.word	0x000000f8
        /*04d0*/ 	.short	0x0100
        /*04d2*/ 	.byte	0x05
	.zero		1


	//   ....[63]....
        /*04d4*/ 	.word	0x000009c0
        /*04d8*/ 	.word	0x000000ff
        /*04dc*/ 	.word	0x00000218
        /*04e0*/ 	.short	0x0100
        /*04e2*/ 	.byte	0x05
	.zero		1


	//   ....[64]....
        /*04e4*/ 	.word	0x000009d0
        /*04e8*/ 	.word	0x000000ff
        /*04ec*/ 	.word	0x00000100
        /*04f0*/ 	.short	0x0100
        /*04f2*/ 	.byte	0x05
	.zero		1


	//   ....[65]....
        /*04f4*/ 	.word	0x000009e0
        /*04f8*/ 	.word	0x000000ff
        /*04fc*/ 	.word	0x00000220
        /*0500*/ 	.short	0x0100
        /*0502*/ 	.byte	0x05
	.zero		1


	//   ....[66]....
        /*0504*/ 	.word	0x000009f0
        /*0508*/ 	.word	0x000000ff
        /*050c*/ 	.word	0x00000108
        /*0510*/ 	.short	0x0100
        /*0512*/ 	.byte	0x05
	.zero		1


	//   ....[67]....
        /*0514*/ 	.word	0x00000a00
        /*0518*/ 	.word	0x000000ff
        /*051c*/ 	.word	0x00000228
        /*0520*/ 	.short	0x0100
        /*0522*/ 	.byte	0x05
	.zero		1


	//   ....[68]....
        /*0524*/ 	.word	0x00000a10
        /*0528*/ 	.word	0x000000ff
        /*052c*/ 	.word	0x00000110
        /*0530*/ 	.short	0x0100
        /*0532*/ 	.byte	0x05
	.zero		1


	//   ....[69]....
        /*0534*/ 	.word	0x00000a20
        /*0538*/ 	.word	0x000000ff
        /*053c*/ 	.word	0x00000230
        /*0540*/ 	.short	0x0100
        /*0542*/ 	.byte	0x05
	.zero		1


	//   ....[70]....
        /*0544*/ 	.word	0x00000a30
        /*0548*/ 	.word	0x000000ff
        /*054c*/ 	.word	0x00000118
        /*0550*/ 	.short	0x0100
        /*0552*/ 	.byte	0x05
	.zero		1


	//   ....[71]....
        /*0554*/ 	.word	0x00000a40
        /*0558*/ 	.word	0x000000ff
        /*055c*/ 	.word	0x00000238
        /*0560*/ 	.short	0x0100
        /*0562*/ 	.byte	0x05
	.zero		1


	//   ....[72]....
        /*0564*/ 	.word	0x00000b80
        /*0568*/ 	.word	0x000000ff
        /*056c*/ 	.word	0x00000240
        /*0570*/ 	.short	0x0100
        /*0572*/ 	.byte	0x07
	.zero		1


	//   ....[73]....
        /*0574*/ 	.word	0x00000b90
        /*0578*/ 	.word	0x000000ff
        /*057c*/ 	.word	0x00000250
        /*0580*/ 	.short	0x0100
        /*0582*/ 	.byte	0x07
	.zero		1


	//   ....[74]....
        /*0584*/ 	.word	0x00000ba0
        /*0588*/ 	.word	0x000000ff
        /*058c*/ 	.word	0x00000248
        /*0590*/ 	.short	0x0100
        /*0592*/ 	.byte	0x07
	.zero		1


	//   ....[75]....
        /*0594*/ 	.word	0x00000bb0
        /*0598*/ 	.word	0x000000ff
        /*059c*/ 	.word	0x00000258
        /*05a0*/ 	.short	0x0100
        /*05a2*/ 	.byte	0x07
	.zero		1


	//   ....[76]....
        /*05a4*/ 	.word	0x00000ca0
        /*05a8*/ 	.word	0x000000ff
        /*05ac*/ 	.word	0x00000260
        /*05b0*/ 	.short	0x0100
        /*05b2*/ 	.byte	0x05
	.zero		1


	//   ....[77]....
        /*05b4*/ 	.word	0x00000cb0
        /*05b8*/ 	.word	0x000000ff
        /*05bc*/ 	.word	0x00000268
        /*05c0*/ 	.short	0x0100
        /*05c2*/ 	.byte	0x05
	.zero		1


	//   ....[78]....
        /*05c4*/ 	.word	0x00000df0
        /*05c8*/ 	.word	0x000000ff
        /*05cc*/ 	.word	0x00000270
        /*05d0*/ 	.short	0x0100
        /*05d2*/ 	.byte	0x05
	.zero		1


	//   ....[79]....
        /*05d4*/ 	.word	0x00000e00
        /*05d8*/ 	.word	0x000000ff
        /*05dc*/ 	.word	0x00000280
        /*05e0*/ 	.short	0x0100
        /*05e2*/ 	.byte	0x05
	.zero		1


	//   ....[80]....
        /*05e4*/ 	.word	0x00000e10
        /*05e8*/ 	.word	0x000000ff
        /*05ec*/ 	.word	0x00000278
        /*05f0*/ 	.short	0x0100
        /*05f2*/ 	.byte	0x05
	.zero		1


	//   ....[81]....
        /*05f4*/ 	.word	0x00000e20
        /*05f8*/ 	.word	0x000000ff
        /*05fc*/ 	.word	0x00000288
        /*0600*/ 	.short	0x0100
        /*0602*/ 	.byte	0x05
	.zero		1


	//   ....[82]....
        /*0604*/ 	.word	0x00000f50
        /*0608*/ 	.word	0x000000ff
        /*060c*/ 	.word	0x00000290
        /*0610*/ 	.short	0x0100
        /*0612*/ 	.byte	0x07
	.zero		1


	//   ....[83]....
        /*0614*/ 	.word	0x00000f60
        /*0618*/ 	.word	0x000000ff
        /*061c*/ 	.word	0x000002b0
        /*0620*/ 	.short	0x0100
        /*0622*/ 	.byte	0x07
	.zero		1


	//   ....[84]....
        /*0624*/ 	.word	0x00000f70
        /*0628*/ 	.word	0x000000ff
        /*062c*/ 	.word	0x00000298
        /*0630*/ 	.short	0x0100
        /*0632*/ 	.byte	0x07
	.zero		1


	//   ....[85]....
        /*0634*/ 	.word	0x00000f80
        /*0638*/ 	.word	0x000000ff
        /*063c*/ 	.word	0x000002b8
        /*0640*/ 	.short	0x0100
        /*0642*/ 	.byte	0x07
	.zero		1


	//   ....[86]....
        /*0644*/ 	.word	0x00000f90
        /*0648*/ 	.word	0x000000ff
        /*064c*/ 	.word	0x000002a0
        /*0650*/ 	.short	0x0100
        /*0652*/ 	.byte	0x07
	.zero		1


	//   ....[87]....
        /*0654*/ 	.word	0x00000fa0
        /*0658*/ 	.word	0x000000ff
        /*065c*/ 	.word	0x000002c0
        /*0660*/ 	.short	0x0100
        /*0662*/ 	.byte	0x07
	.zero		1


	//   ....[88]....
        /*0664*/ 	.word	0x00000fb0
        /*0668*/ 	.word	0x000000ff
        /*066c*/ 	.word	0x000002a8
        /*0670*/ 	.short	0x0100
        /*0672*/ 	.byte	0x07
	.zero		1


	//   ....[89]....
        /*0674*/ 	.word	0x00000fc0
        /*0678*/ 	.word	0x000000ff
        /*067c*/ 	.word	0x000002c8
        /*0680*/ 	.short	0x0100
        /*0682*/ 	.byte	0x07
	.zero		1


	//   ....[90]....
        /*0684*/ 	.word	0x000010b0
        /*0688*/ 	.word	0x000000ff
        /*068c*/ 	.word	0x000002d0
        /*0690*/ 	.short	0x0100
        /*0692*/ 	.byte	0x05
	.zero		1


	//   ....[91]....
        /*0694*/ 	.word	0x000010c0
        /*0698*/ 	.word	0x000000ff
        /*069c*/ 	.word	0x000002e0
        /*06a0*/ 	.short	0x0100
        /*06a2*/ 	.byte	0x05
	.zero		1


	//   ....[92]....
        /*06a4*/ 	.word	0x000010d0
        /*06a8*/ 	.word	0x000000ff
        /*06ac*/ 	.word	0x000002d8
        /*06b0*/ 	.short	0x0100
        /*06b2*/ 	.byte	0x05
	.zero		1


	//   ....[93]....
        /*06b4*/ 	.word	0x000010e0
        /*06b8*/ 	.word	0x000000ff
        /*06bc*/ 	.word	0x000002e8
        /*06c0*/ 	.short	0x0100
        /*06c2*/ 	.byte	0x05
	.zero		1


	//   ....[94]....
        /*06c4*/ 	.word	0x000019c0
        /*06c8*/ 	.word	0x00000003
        /*06cc*/ 	.word	0x000002e0
        /*06d0*/ 	.short	0x010a
        /*06d2*/ 	.byte	0xff
	.zero		1


	//   ....[95]....
        /*06d4*/ 	.word	0x000019f0
        /*06d8*/ 	.word	0x00000003
        /*06dc*/ 	.word	0x000002d0
        /*06e0*/ 	.short	0x0101
        /*06e2*/ 	.byte	0xff
	.zero		1


	//   ....[96]....
        /*06e4*/ 	.word	0x00001ac0
        /*06e8*/ 	.word	0x000000ff
        /*06ec*/ 	.word	0x00000120
        /*06f0*/ 	.short	0x010a
        /*06f2*/ 	.byte	0x08
	.zero		1


	//   ....[97]....
        /*06f4*/ 	.word	0x00001b60
        /*06f8*/ 	.word	0x000000ff
        /*06fc*/ 	.word	0x00000120
        /*0700*/ 	.short	0x010a
        /*0702*/ 	.byte	0x21
	.zero		1


	//   ....[98]....
        /*0704*/ 	.word	0x00001cb0
        /*0708*/ 	.word	0x000000ff
        /*070c*/ 	.word	0x00000120
        /*0710*/ 	.short	0x010a
        /*0712*/ 	.byte	0x08
	.zero		1


	//   ....[99]....
        /*0714*/ 	.word	0x00001dc0
        /*0718*/ 	.word	0x000000ff
        /*071c*/ 	.word	0x00000268
        /*0720*/ 	.short	0x0101
        /*0722*/ 	.byte	0x04
	.zero		1


	//   ....[100]....
        /*0724*/ 	.word	0x00001de0
        /*0728*/ 	.word	0x000000ff
        /*072c*/ 	.word	0x00000120
        /*0730*/ 	.short	0x010a
        /*0732*/ 	.byte	0x08
	.zero		1


	//   ....[101]....
        /*0734*/ 	.word	0x00001e60
        /*0738*/ 	.word	0x000000ff
        /*073c*/ 	.word	0x00000120
        /*0740*/ 	.short	0x010a
        /*0742*/ 	.byte	0x11
	.zero		1


	//   ....[102]....
        /*0744*/ 	.word	0x00001fb0
        /*0748*/ 	.word	0x000000ff
        /*074c*/ 	.word	0x00000120
        /*0750*/ 	.short	0x010a
        /*0752*/ 	.byte	0x08
	.zero		1


	//   ....[103]....
        /*0754*/ 	.word	0x000020f0
        /*0758*/ 	.word	0x00000002
        /*075c*/ 	.word	0x00000270
        /*0760*/ 	.short	0x010a
        /*0762*/ 	.byte	0xff
	.zero		1


	//   ....[104]....
        /*0764*/ 	.word	0x000021b0
        /*0768*/ 	.word	0x00000002
        /*076c*/ 	.word	0x00000000
        /*0770*/ 	.short	0x0101
        /*0772*/ 	.byte	0xff
	.zero		1


	//   ....[105]....
        /*0774*/ 	.word	0x00002710
        /*0778*/ 	.word	0x000000ff
        /*077c*/ 	.word	0x00000000
        /*0780*/ 	.short	0x010a
        /*0782*/ 	.byte	0x05
	.zero		1


	//   ....[106]....
        /*0784*/ 	.word	0x000027a0
        /*0788*/ 	.word	0x000000ff
        /*078c*/ 	.word	0x00000000
        /*0790*/ 	.short	0x010a
        /*0792*/ 	.byte	0x05
	.zero		1


	//   ....[107]....
        /*0794*/ 	.word	0x00002830
        /*0798*/ 	.word	0x000000ff
        /*079c*/ 	.word	0x00000000
        /*07a0*/ 	.short	0x010a
        /*07a2*/ 	.byte	0x05
	.zero		1


	//   ....[108]....
        /*07a4*/ 	.word	0x000028c0
        /*07a8*/ 	.word	0x000000ff
        /*07ac*/ 	.word	0x00000000
        /*07b0*/ 	.short	0x010a
        /*07b2*/ 	.byte	0x05
	.zero		1


	//   ....[109]....
        /*07b4*/ 	.word	0x00002950
        /*07b8*/ 	.word	0x000000ff
        /*07bc*/ 	.word	0x00000000
        /*07c0*/ 	.short	0x010a
        /*07c2*/ 	.byte	0x05
	.zero		1


	//   ....[110]....
        /*07c4*/ 	.word	0x000029e0
        /*07c8*/ 	.word	0x000000ff
        /*07cc*/ 	.word	0x00000000
        /*07d0*/ 	.short	0x010a
        /*07d2*/ 	.byte	0x05
	.zero		1


	//   ....[111]....
        /*07d4*/ 	.word	0x00002a70
        /*07d8*/ 	.word	0x000000ff
        /*07dc*/ 	.word	0x00000000
        /*07e0*/ 	.short	0x010a
        /*07e2*/ 	.byte	0x05
	.zero		1


	//   ....[112]....
        /*07e4*/ 	.word	0x00002b00
        /*07e8*/ 	.word	0x000000ff
        /*07ec*/ 	.word	0x00000000
        /*07f0*/ 	.short	0x010a
        /*07f2*/ 	.byte	0x05
	.zero		1


	//   ....[113]....
        /*07f4*/ 	.word	0x00002b90
        /*07f8*/ 	.word	0x000000ff
        /*07fc*/ 	.word	0x00000000
        /*0800*/ 	.short	0x010a
        /*0802*/ 	.byte	0x05
	.zero		1


	//   ....[114]....
        /*0804*/ 	.word	0x00002c20
        /*0808*/ 	.word	0x000000ff
        /*080c*/ 	.word	0x00000000
        /*0810*/ 	.short	0x010a
        /*0812*/ 	.byte	0x05
	.zero		1


	//   ....[115]....
        /*0814*/ 	.word	0x00002cb0
        /*0818*/ 	.word	0x000000ff
        /*081c*/ 	.word	0x00000000
        /*0820*/ 	.short	0x010a
        /*0822*/ 	.byte	0x05
	.zero		1


	//   ....[116]....
        /*0824*/ 	.word	0x00002d40
        /*0828*/ 	.word	0x000000ff
        /*082c*/ 	.word	0x00000000
        /*0830*/ 	.short	0x010a
        /*0832*/ 	.byte	0x05
	.zero		1


	//   ....[117]....
        /*0834*/ 	.word	0x00002dd0
        /*0838*/ 	.word	0x000000ff
        /*083c*/ 	.word	0x00000000
        /*0840*/ 	.short	0x010a
        /*0842*/ 	.byte	0x05
	.zero		1


	//   ....[118]....
        /*0844*/ 	.word	0x00002e60
        /*0848*/ 	.word	0x000000ff
        /*084c*/ 	.word	0x00000000
        /*0850*/ 	.short	0x010a
        /*0852*/ 	.byte	0x05
	.zero		1


	//   ....[119]....
        /*0854*/ 	.word	0x00002ef0
        /*0858*/ 	.word	0x000000ff
        /*085c*/ 	.word	0x00000000
        /*0860*/ 	.short	0x010a
        /*0862*/ 	.byte	0x05
	.zero		1


	//   ....[120]....
        /*0864*/ 	.word	0x00002f80
        /*0868*/ 	.word	0x000000ff
        /*086c*/ 	.word	0x00000000
        /*0870*/ 	.short	0x010a
        /*0872*/ 	.byte	0x05
	.zero		1


	//   ....[121]....
        /*0874*/ 	.word	0x00003010
        /*0878*/ 	.word	0x000000ff
        /*087c*/ 	.word	0x00000000
        /*0880*/ 	.short	0x010a
        /*0882*/ 	.byte	0x05
	.zero		1


	//   ....[122]....
        /*0884*/ 	.word	0x000030a0
        /*0888*/ 	.word	0x000000ff
        /*088c*/ 	.word	0x00000000
        /*0890*/ 	.short	0x010a
        /*0892*/ 	.byte	0x05
	.zero		1


	//   ....[123]....
        /*0894*/ 	.word	0x00003130
        /*0898*/ 	.word	0x000000ff
        /*089c*/ 	.word	0x00000000
        /*08a0*/ 	.short	0x010a
        /*08a2*/ 	.byte	0x05
	.zero		1


	//   ....[124]....
        /*08a4*/ 	.word	0x000031c0
        /*08a8*/ 	.word	0x000000ff
        /*08ac*/ 	.word	0x00000000
        /*08b0*/ 	.short	0x010a
        /*08b2*/ 	.byte	0x05
	.zero		1


	//   ....[125]....
        /*08b4*/ 	.word	0x00003250
        /*08b8*/ 	.word	0x000000ff
        /*08bc*/ 	.word	0x00000000
        /*08c0*/ 	.short	0x010a
        /*08c2*/ 	.byte	0x05
	.zero		1


	//   ....[126]....
        /*08c4*/ 	.word	0x000032e0
        /*08c8*/ 	.word	0x000000ff
        /*08cc*/ 	.word	0x00000000
        /*08d0*/ 	.short	0x010a
        /*08d2*/ 	.byte	0x05
	.zero		1


	//   ....[127]....
        /*08d4*/ 	.word	0x00003370
        /*08d8*/ 	.word	0x000000ff
        /*08dc*/ 	.word	0x00000000
        /*08e0*/ 	.short	0x010a
        /*08e2*/ 	.byte	0x05
	.zero		1


	//   ....[128]....
        /*08e4*/ 	.word	0x00003400
        /*08e8*/ 	.word	0x000000ff
        /*08ec*/ 	.word	0x00000000
        /*08f0*/ 	.short	0x010a
        /*08f2*/ 	.byte	0x05
	.zero		1


	//   ....[129]....
        /*08f4*/ 	.word	0x00003490
        /*08f8*/ 	.word	0x000000ff
        /*08fc*/ 	.word	0x00000000
        /*0900*/ 	.short	0x010a
        /*0902*/ 	.byte	0x05
	.zero		1


	//   ....[130]....
        /*0904*/ 	.word	0x00003520
        /*0908*/ 	.word	0x000000ff
        /*090c*/ 	.word	0x00000000
        /*0910*/ 	.short	0x010a
        /*0912*/ 	.byte	0x05
	.zero		1


	//   ....[131]....
        /*0914*/ 	.word	0x000035b0
        /*0918*/ 	.word	0x000000ff
        /*091c*/ 	.word	0x00000000
        /*0920*/ 	.short	0x010a
        /*0922*/ 	.byte	0x05
	.zero		1


	//   ....[132]....
        /*0924*/ 	.word	0x00003640
        /*0928*/ 	.word	0x000000ff
        /*092c*/ 	.word	0x00000000
        /*0930*/ 	.short	0x010a
        /*0932*/ 	.byte	0x05
	.zero		1


	//   ....[133]....
        /*0934*/ 	.word	0x000036d0
        /*0938*/ 	.word	0x000000ff
        /*093c*/ 	.word	0x00000000
        /*0940*/ 	.short	0x010a
        /*0942*/ 	.byte	0x05
	.zero		1


	//   ....[134]....
        /*0944*/ 	.word	0x00003760
        /*0948*/ 	.word	0x000000ff
        /*094c*/ 	.word	0x00000000
        /*0950*/ 	.short	0x010a
        /*0952*/ 	.byte	0x05
	.zero		1


	//   ....[135]....
        /*0954*/ 	.word	0x000037f0
        /*0958*/ 	.word	0x000000ff
        /*095c*/ 	.word	0x00000000
        /*0960*/ 	.short	0x010a
        /*0962*/ 	.byte	0x05
	.zero		1


	//   ....[136]....
        /*0964*/ 	.word	0x00003880
        /*0968*/ 	.word	0x000000ff
        /*096c*/ 	.word	0x00000000
        /*0970*/ 	.short	0x010a
        /*0972*/ 	.byte	0x05
	.zero		1


	//   ....[137]....
        /*0974*/ 	.word	0x00003910
        /*0978*/ 	.word	0x000000ff
        /*097c*/ 	.word	0x00000000
        /*0980*/ 	.short	0x010a
        /*0982*/ 	.byte	0x05
	.zero		1


	//   ....[138]....
        /*0984*/ 	.word	0x000039a0
        /*0988*/ 	.word	0x000000ff
        /*098c*/ 	.word	0x00000000
        /*0990*/ 	.short	0x010a
        /*0992*/ 	.byte	0x05
	.zero		1


	//   ....[139]....
        /*0994*/ 	.word	0x00003a30
        /*0998*/ 	.word	0x000000ff
        /*099c*/ 	.word	0x00000000
        /*09a0*/ 	.short	0x010a
        /*09a2*/ 	.byte	0x05
	.zero		1


	//   ....[140]....
        /*09a4*/ 	.word	0x00003ad0
        /*09a8*/ 	.word	0x00000000
        /*09ac*/ 	.word	0x00000000
        /*09b0*/ 	.short	0x010a
        /*09b2*/ 	.byte	0xff
	.zero		1


	//   ....[141]....
        /*09b4*/ 	.word	0x00003bf0
        /*09b8*/ 	.word	0x00000000
        /*09bc*/ 	.word	0x000002d0
        /*09c0*/ 	.short	0x010a
        /*09c2*/ 	.byte	0xff
	.zero		1


	//   ....[142]....
        /*09c4*/ 	.word	0x00003c50
        /*09c8*/ 	.word	0x00000004
        /*09cc*/ 	.word	0x00000000
        /*09d0*/ 	.short	0x0101
        /*09d2*/ 	.byte	0xff
	.zero		1


	//   ....[143]....
        /*09d4*/ 	.word	0x00003c70
        /*09d8*/ 	.word	0x000000ff
        /*09dc*/ 	.word	0x00000280
        /*09e0*/ 	.short	0x010a
        /*09e2*/ 	.byte	0x05
	.zero		1


	//   ....[144]....
        /*09e4*/ 	.word	0x00003d90
        /*09e8*/ 	.word	0x00000000
        /*09ec*/ 	.word	0x00000270
        /*09f0*/ 	.short	0x010a
        /*09f2*/ 	.byte	0xff
	.zero		1


	//   ....[145]....
        /*09f4*/ 	.word	0x00003ea0
        /*09f8*/ 	.word	0x00000000
        /*09fc*/ 	.word	0x00000000
        /*0a00*/ 	.short	0x0101
        /*0a02*/ 	.byte	0xff
	.zero		1


	//   ....[146]....
        /*0a04*/ 	.word	0x00003f30
        /*0a08*/ 	.word	0x000000ff
        /*0a0c*/ 	.word	0x00000280
        /*0a10*/ 	.short	0x0106
        /*0a12*/ 	.byte	0x05
	.zero		1


	//   ....[147]....
        /*0a14*/ 	.word	0x00003f50
        /*0a18*/ 	.word	0x000000ff
        /*0a1c*/ 	.word	0x00000280
        /*0a20*/ 	.short	0x010a
        /*0a22*/ 	.byte	0x05
	.zero		1


	//   ....[148]....
        /*0a24*/ 	.word	0x00003fe0
        /*0a28*/ 	.word	0x000000ff
        /*0a2c*/ 	.word	0x00000280
        /*0a30*/ 	.short	0x0106
        /*0a32*/ 	.byte	0x04
	.zero		1


	//   ....[149]....
        /*0a34*/ 	.word	0x00004020
        /*0a38*/ 	.word	0x00000000
        /*0a3c*/ 	.word	0x00000280
        /*0a40*/ 	.short	0x010a
        /*0a42*/ 	.byte	0xff
	.zero		1


	//   ....[150]....
        /*0a44*/ 	.word	0x00004520
        /*0a48*/ 	.word	0x00000000
        /*0a4c*/ 	.word	0x00000270
        /*0a50*/ 	.short	0x010a
        /*0a52*/ 	.byte	0xff
	.zero		1


	//   ....[151]....
        /*0a54*/ 	.word	0x00004620
        /*0a58*/ 	.word	0x00000003
        /*0a5c*/ 	.word	0x00000000
        /*0a60*/ 	.short	0x0101
        /*0a62*/ 	.byte	0xff
	.zero		1


	//   ....[152]....
        /*0a64*/ 	.word	0x00004630
        /*0a68*/ 	.word	0x000000ff
        /*0a6c*/ 	.word	0x00000000
        /*0a70*/ 	.short	0x010a
        /*0a72*/ 	.byte	0x04
	.zero		1


	//   ....[153]....
        /*0a74*/ 	.word	0x000046b0
        /*0a78*/ 	.word	0x000000ff
        /*0a7c*/ 	.word	0x000002b0
        /*0a80*/ 	.short	0x010a
        /*0a82*/ 	.byte	0x08
	.zero		1


	//   ....[154]....
        /*0a84*/ 	.word	0x00004790
        /*0a88*/ 	.word	0x000000ff
        /*0a8c*/ 	.word	0x00000000
        /*0a90*/ 	.short	0x010a
        /*0a92*/ 	.byte	0x07
	.zero		1


	//   ....[155]....
        /*0a94*/ 	.word	0x000048d0
        /*0a98*/ 	.word	0x000000ff
        /*0a9c*/ 	.word	0x00000000
        /*0aa0*/ 	.short	0x010a
        /*0aa2*/ 	.byte	0x04
	.zero		1


	//   ....[156]....
        /*0aa4*/ 	.word	0x00004ac0
        /*0aa8*/ 	.word	0x000000ff
        /*0aac*/ 	.word	0x00000000
        /*0ab0*/ 	.short	0x010a
        /*0ab2*/ 	.byte	0x05
	.zero		1


	//   ....[157]....
        /*0ab4*/ 	.word	0x00004b50
        /*0ab8*/ 	.word	0x000000ff
        /*0abc*/ 	.word	0x00000000
        /*0ac0*/ 	.short	0x010a
        /*0ac2*/ 	.byte	0x05
	.zero		1


	//   ....[158]....
        /*0ac4*/ 	.word	0x00004be0
        /*0ac8*/ 	.word	0x000000ff
        /*0acc*/ 	.word	0x00000000
        /*0ad0*/ 	.short	0x010a
        /*0ad2*/ 	.byte	0x05
	.zero		1


	//   ....[159]....
        /*0ad4*/ 	.word	0x00004c70
        /*0ad8*/ 	.word	0x000000ff
        /*0adc*/ 	.word	0x00000000
        /*0ae0*/ 	.short	0x010a
        /*0ae2*/ 	.byte	0x07
	.zero		1


	//   ....[160]....
        /*0ae4*/ 	.word	0x000050a0
        /*0ae8*/ 	.word	0x00000000
        /*0aec*/ 	.word	0x00000270
        /*0af0*/ 	.short	0x010a
        /*0af2*/ 	.byte	0xff
	.zero		1


	//   ....[161]....
        /*0af4*/ 	.word	0x00005180
        /*0af8*/ 	.word	0x00000000
        /*0afc*/ 	.word	0x00000000
        /*0b00*/ 	.short	0x0101
        /*0b02*/ 	.byte	0xff
	.zero		1


	//   ....[162]....
        /*0b04*/ 	.word	0x000054a0
        /*0b08*/ 	.word	0x000000ff
        /*0b0c*/ 	.word	0x00000268
        /*0b10*/ 	.short	0x010a
        /*0b12*/ 	.byte	0x07
	.zero		1


	//   ....[163]....
        /*0b14*/ 	.word	0x00005680
        /*0b18*/ 	.word	0x000000ff
        /*0b1c*/ 	.word	0x00000250
        /*0b20*/ 	.short	0x010a
        /*0b22*/ 	.byte	0x0d
	.zero		1


	//   ....[164]....
        /*0b24*/ 	.word	0x00005990
        /*0b28*/ 	.word	0x000000ff
        /*0b2c*/ 	.word	0x00000240
        /*0b30*/ 	.short	0x010b
        /*0b32*/ 	.byte	0x0d
	.zero		1


	//   ....[165]....
        /*0b34*/ 	.word	0x000059f0
        /*0b38*/ 	.word	0x000000ff
        /*0b3c*/ 	.word	0x00000000
        /*0b40*/ 	.short	0x0101
        /*0b42*/ 	.byte	0x0e
	.zero		1


	//   ....[166]....
        /*0b44*/ 	.word	0x00005a40
        /*0b48*/ 	.word	0x000000ff
        /*0b4c*/ 	.word	0x00000000
        /*0b50*/ 	.short	0x010a
        /*0b52*/ 	.byte	0x04
	.zero		1


	//   ....[167]....
        /*0b54*/ 	.word	0x00005ae0
        /*0b58*/ 	.word	0x00000000
        /*0b5c*/ 	.word	0x00000000
        /*0b60*/ 	.short	0x010a
        /*0b62*/ 	.byte	0xff
	.zero		1


	//   ....[168]....
        /*0b64*/ 	.word	0x00005e50
        /*0b68*/ 	.word	0x00000000
        /*0b6c*/ 	.word	0x00000270
        /*0b70*/ 	.short	0x010a
        /*0b72*/ 	.byte	0xff
	.zero		1


	//   ....[169]....
        /*0b74*/ 	.word	0x00005f60
        /*0b78*/ 	.word	0x00000000
        /*0b7c*/ 	.word	0x00000000
        /*0b80*/ 	.short	0x0101
        /*0b82*/ 	.byte	0xff
	.zero		1


	//   ....[170]....
        /*0b84*/ 	.word	0x000068e0
        /*0b88*/ 	.word	0x00000000
        /*0b8c*/ 	.word	0x00000240
        /*0b90*/ 	.short	0x010a
        /*0b92*/ 	.byte	0xff
	.zero		1


	//   ....[171]....
        /*0b94*/ 	.word	0x00006910
        /*0b98*/ 	.word	0x00000040
        /*0b9c*/ 	.word	0x00000290
        /*0ba0*/ 	.short	0x010a
        /*0ba2*/ 	.byte	0xff
	.zero		1


	//   ....[172]....
        /*0ba4*/ 	.word	0x00006a20
        /*0ba8*/ 	.word	0x00000000
        /*0bac*/ 	.word	0x00000240
        /*0bb0*/ 	.short	0x010a
        /*0bb2*/ 	.byte	0xff
	.zero		1


	//   ....[173]....
        /*0bb4*/ 	.word	0x00006b40
        /*0bb8*/ 	.word	0x00000040
        /*0bbc*/ 	.word	0x00000290
        /*0bc0*/ 	.short	0x010a
        /*0bc2*/ 	.byte	0xff
	.zero		1


	//   ....[174]....
        /*0bc4*/ 	.word	0x00006de0
        /*0bc8*/ 	.word	0x000000ff
        /*0bcc*/ 	.word	0x00000000
        /*0bd0*/ 	.short	0x0101
        /*0bd2*/ 	.byte	0x05
	.zero		1


	//   ....[175]....
        /*0bd4*/ 	.word	0x00007340
        /*0bd8*/ 	.word	0x00000002
        /*0bdc*/ 	.word	0x00000000
        /*0be0*/ 	.short	0x0101
        /*0be2*/ 	.byte	0xff
	.zero		1


	//   ....[176]....
        /*0be4*/ 	.word	0x000075e0
        /*0be8*/ 	.word	0x00000003
        /*0bec*/ 	.word	0x000002e0
        /*0bf0*/ 	.short	0x010a
        /*0bf2*/ 	.byte	0xff
	.zero		1


	//   ....[177]....
        /*0bf4*/ 	.word	0x00007640
        /*0bf8*/ 	.word	0x00000002
        /*0bfc*/ 	.word	0x00000120
        /*0c00*/ 	.short	0x010a
        /*0c02*/ 	.byte	0xff
	.zero		1


	//   ....[178]....
        /*0c04*/ 	.word	0x000076a0
        /*0c08*/ 	.word	0x00000002
        /*0c0c*/ 	.word	0x00000120
        /*0c10*/ 	.short	0x010a
        /*0c12*/ 	.byte	0xff
	.zero		1


	//   ....[179]....
        /*0c14*/ 	.word	0x000076f0
        /*0c18*/ 	.word	0x00000002
        /*0c1c*/ 	.word	0x00000270
        /*0c20*/ 	.short	0x010a
        /*0c22*/ 	.byte	0xff
	.zero		1


	//   ....[180]....
        /*0c24*/ 	.word	0x00007750
        /*0c28*/ 	.word	0x00000000
        /*0c2c*/ 	.word	0x00000000
        /*0c30*/ 	.short	0x010a
        /*0c32*/ 	.byte	0xff
	.zero		1


	//   ....[181]....
        /*0c34*/ 	.word	0x000077b0
        /*0c38*/ 	.word	0x00000000
        /*0c3c*/ 	.word	0x00000000
        /*0c40*/ 	.short	0x010a
        /*0c42*/ 	.byte	0xff
	.zero		1


	//   ....[182]....
        /*0c44*/ 	.word	0x00007810
        /*0c48*/ 	.word	0x00000000
        /*0c4c*/ 	.word	0x00000000
        /*0c50*/ 	.short	0x010a
        /*0c52*/ 	.byte	0xff
	.zero		1


	//   ....[183]....
        /*0c54*/ 	.word	0x00007870
        /*0c58*/ 	.word	0x00000000
        /*0c5c*/ 	.word	0x00000000
        /*0c60*/ 	.short	0x010a
        /*0c62*/ 	.byte	0xff
	.zero		1


	//   ....[184]....
        /*0c64*/ 	.word	0x000078d0
        /*0c68*/ 	.word	0x00000000
        /*0c6c*/ 	.word	0x00000000
        /*0c70*/ 	.short	0x010a
        /*0c72*/ 	.byte	0xff
	.zero		1


	//   ....[185]....
        /*0c74*/ 	.word	0x00007930
        /*0c78*/ 	.word	0x00000000
        /*0c7c*/ 	.word	0x00000000
        /*0c80*/ 	.short	0x010a
        /*0c82*/ 	.byte	0xff
	.zero		1


	//   ....[186]....
        /*0c84*/ 	.word	0x00007990
        /*0c88*/ 	.word	0x00000000
        /*0c8c*/ 	.word	0x00000000
        /*0c90*/ 	.short	0x010a
        /*0c92*/ 	.byte	0xff
	.zero		1


	//   ....[187]....
        /*0c94*/ 	.word	0x000079f0
        /*0c98*/ 	.word	0x00000000
        /*0c9c*/ 	.word	0x00000000
        /*0ca0*/ 	.short	0x010a
        /*0ca2*/ 	.byte	0xff
	.zero		1


	//   ....[188]....
        /*0ca4*/ 	.word	0x00007a50
        /*0ca8*/ 	.word	0x00000000
        /*0cac*/ 	.word	0x00000000
        /*0cb0*/ 	.short	0x010a
        /*0cb2*/ 	.byte	0xff
	.zero		1


	//   ....[189]....
        /*0cb4*/ 	.word	0x00007ab0
        /*0cb8*/ 	.word	0x00000000
        /*0cbc*/ 	.word	0x00000000
        /*0cc0*/ 	.short	0x010a
        /*0cc2*/ 	.byte	0xff
	.zero		1


	//   ....[190]....
        /*0cc4*/ 	.word	0x00007b10
        /*0cc8*/ 	.word	0x00000000
        /*0ccc*/ 	.word	0x00000000
        /*0cd0*/ 	.short	0x010a
        /*0cd2*/ 	.byte	0xff
	.zero		1


	//   ....[191]....
        /*0cd4*/ 	.word	0x00007b70
        /*0cd8*/ 	.word	0x00000000
        /*0cdc*/ 	.word	0x00000000
        /*0ce0*/ 	.short	0x010a
        /*0ce2*/ 	.byte	0xff
	.zero		1


	//   ....[192]....
        /*0ce4*/ 	.word	0x00007bd0
        /*0ce8*/ 	.word	0x00000000
        /*0cec*/ 	.word	0x00000000
        /*0cf0*/ 	.short	0x010a
        /*0cf2*/ 	.byte	0xff
	.zero		1


	//   ....[193]....
        /*0cf4*/ 	.word	0x00007c30
        /*0cf8*/ 	.word	0x00000000
        /*0cfc*/ 	.word	0x00000000
        /*0d00*/ 	.short	0x010a
        /*0d02*/ 	.byte	0xff
	.zero		1


	//   ....[194]....
        /*0d04*/ 	.word	0x00007c90
        /*0d08*/ 	.word	0x00000000
        /*0d0c*/ 	.word	0x00000000
        /*0d10*/ 	.short	0x010a
        /*0d12*/ 	.byte	0xff
	.zero		1


	//   ....[195]....
        /*0d14*/ 	.word	0x00007cf0
        /*0d18*/ 	.word	0x00000000
        /*0d1c*/ 	.word	0x00000000
        /*0d20*/ 	.short	0x010a
        /*0d22*/ 	.byte	0xff
	.zero		1


	//   ....[196]....
        /*0d24*/ 	.word	0x00007d50
        /*0d28*/ 	.word	0x00000000
        /*0d2c*/ 	.word	0x00000000
        /*0d30*/ 	.short	0x010a
        /*0d32*/ 	.byte	0xff
	.zero		1


	//   ....[197]....
        /*0d34*/ 	.word	0x00007db0
        /*0d38*/ 	.word	0x00000000
        /*0d3c*/ 	.word	0x00000000
        /*0d40*/ 	.short	0x010a
        /*0d42*/ 	.byte	0xff
	.zero		1


	//   ....[198]....
        /*0d44*/ 	.word	0x00007e10
        /*0d48*/ 	.word	0x00000000
        /*0d4c*/ 	.word	0x00000000
        /*0d50*/ 	.short	0x010a
        /*0d52*/ 	.byte	0xff
	.zero		1


	//   ....[199]....
        /*0d54*/ 	.word	0x00007e70
        /*0d58*/ 	.word	0x00000000
        /*0d5c*/ 	.word	0x00000000
        /*0d60*/ 	.short	0x010a
        /*0d62*/ 	.byte	0xff
	.zero		1


	//   ....[200]....
        /*0d64*/ 	.word	0x00007ed0
        /*0d68*/ 	.word	0x00000000
        /*0d6c*/ 	.word	0x00000000
        /*0d70*/ 	.short	0x010a
        /*0d72*/ 	.byte	0xff
	.zero		1


	//   ....[201]....
        /*0d74*/ 	.word	0x00007f30
        /*0d78*/ 	.word	0x00000000
        /*0d7c*/ 	.word	0x00000000
        /*0d80*/ 	.short	0x010a
        /*0d82*/ 	.byte	0xff
	.zero		1


	//   ....[202]....
        /*0d84*/ 	.word	0x00007f90
        /*0d88*/ 	.word	0x00000000
        /*0d8c*/ 	.word	0x00000000
        /*0d90*/ 	.short	0x010a
        /*0d92*/ 	.byte	0xff
	.zero		1


	//   ....[203]....
        /*0d94*/ 	.word	0x00007ff0
        /*0d98*/ 	.word	0x00000000
        /*0d9c*/ 	.word	0x00000000
        /*0da0*/ 	.short	0x010a
        /*0da2*/ 	.byte	0xff
	.zero		1


	//   ....[204]....
        /*0da4*/ 	.word	0x00008050
        /*0da8*/ 	.word	0x00000000
        /*0dac*/ 	.word	0x00000000
        /*0db0*/ 	.short	0x010a
        /*0db2*/ 	.byte	0xff
	.zero		1


	//   ....[205]....
        /*0db4*/ 	.word	0x000080b0
        /*0db8*/ 	.word	0x00000000
        /*0dbc*/ 	.word	0x00000000
        /*0dc0*/ 	.short	0x010a
        /*0dc2*/ 	.byte	0xff
	.zero		1


	//   ....[206]....
        /*0dc4*/ 	.word	0x00008110
        /*0dc8*/ 	.word	0x00000000
        /*0dcc*/ 	.word	0x00000000
        /*0dd0*/ 	.short	0x010a
        /*0dd2*/ 	.byte	0xff
	.zero		1


	//   ....[207]....
        /*0dd4*/ 	.word	0x00008170
        /*0dd8*/ 	.word	0x00000000
        /*0ddc*/ 	.word	0x00000000
        /*0de0*/ 	.short	0x010a
        /*0de2*/ 	.byte	0xff
	.zero		1


	//   ....[208]....
        /*0de4*/ 	.word	0x000081d0
        /*0de8*/ 	.word	0x00000000
        /*0dec*/ 	.word	0x00000000
        /*0df0*/ 	.short	0x010a
        /*0df2*/ 	.byte	0xff
	.zero		1


	//   ....[209]....
        /*0df4*/ 	.word	0x00008230
        /*0df8*/ 	.word	0x00000000
        /*0dfc*/ 	.word	0x00000000
        /*0e00*/ 	.short	0x010a
        /*0e02*/ 	.byte	0xff
	.zero		1


	//   ....[210]....
        /*0e04*/ 	.word	0x00008290
        /*0e08*/ 	.word	0x00000000
        /*0e0c*/ 	.word	0x00000000
        /*0e10*/ 	.short	0x010a
        /*0e12*/ 	.byte	0xff
	.zero		1


	//   ....[211]....
        /*0e14*/ 	.word	0x000082f0
        /*0e18*/ 	.word	0x00000000
        /*0e1c*/ 	.word	0x00000000
        /*0e20*/ 	.short	0x010a
        /*0e22*/ 	.byte	0xff
	.zero		1


	//   ....[212]....
        /*0e24*/ 	.word	0x00008350
        /*0e28*/ 	.word	0x00000000
        /*0e2c*/ 	.word	0x00000000
        /*0e30*/ 	.short	0x010a
        /*0e32*/ 	.byte	0xff
	.zero		1


	//   ....[213]....
        /*0e34*/ 	.word	0x000083b0
        /*0e38*/ 	.word	0x00000000
        /*0e3c*/ 	.word	0x00000000
        /*0e40*/ 	.short	0x010a
        /*0e42*/ 	.byte	0xff
	.zero		1


	//   ....[214]....
        /*0e44*/ 	.word	0x00008410
        /*0e48*/ 	.word	0x00000000
        /*0e4c*/ 	.word	0x00000000
        /*0e50*/ 	.short	0x010a
        /*0e52*/ 	.byte	0xff
	.zero		1


	//   ....[215]....
        /*0e54*/ 	.word	0x00008460
        /*0e58*/ 	.word	0x00000000
        /*0e5c*/ 	.word	0x000002d0
        /*0e60*/ 	.short	0x010a
        /*0e62*/ 	.byte	0xff
	.zero		1


	//   ....[216]....
        /*0e64*/ 	.word	0x000084c0
        /*0e68*/ 	.word	0x00000000
        /*0e6c*/ 	.word	0x00000280
        /*0e70*/ 	.short	0x010a
        /*0e72*/ 	.byte	0xff
	.zero		1


	//   ....[217]....
        /*0e74*/ 	.word	0x00008510
        /*0e78*/ 	.word	0x00000000
        /*0e7c*/ 	.word	0x00000270
        /*0e80*/ 	.short	0x010a
        /*0e82*/ 	.byte	0xff
	.zero		1


	//   ....[218]....
        /*0e84*/ 	.word	0x00008570
        /*0e88*/ 	.word	0x00000000
        /*0e8c*/ 	.word	0x00000280
        /*0e90*/ 	.short	0x010a
        /*0e92*/ 	.byte	0xff
	.zero		1


	//   ....[219]....
        /*0e94*/ 	.word	0x000085c0
        /*0e98*/ 	.word	0x00000000
        /*0e9c*/ 	.word	0x00000270
        /*0ea0*/ 	.short	0x010a
        /*0ea2*/ 	.byte	0xff
	.zero		1


	//   ....[220]....
        /*0ea4*/ 	.word	0x00008620
        /*0ea8*/ 	.word	0x00000003
        /*0eac*/ 	.word	0x000002b0
        /*0eb0*/ 	.short	0x010a
        /*0eb2*/ 	.byte	0xff
	.zero		1


	//   ....[221]....
        /*0eb4*/ 	.word	0x00008680
        /*0eb8*/ 	.word	0x00000000
        /*0ebc*/ 	.word	0x00000000
        /*0ec0*/ 	.short	0x010a
        /*0ec2*/ 	.byte	0xff
	.zero		1


	//   ....[222]....
        /*0ec4*/ 	.word	0x000086e0
        /*0ec8*/ 	.word	0x00000000
        /*0ecc*/ 	.word	0x00000000
        /*0ed0*/ 	.short	0x010a
        /*0ed2*/ 	.byte	0xff
	.zero		1


	//   ....[223]....
        /*0ed4*/ 	.word	0x00008740
        /*0ed8*/ 	.word	0x00000000
        /*0edc*/ 	.word	0x00000000
        /*0ee0*/ 	.short	0x010a
        /*0ee2*/ 	.byte	0xff
	.zero		1


	//   ....[224]....
        /*0ee4*/ 	.word	0x000087a0
        /*0ee8*/ 	.word	0x00000000
        /*0eec*/ 	.word	0x00000000
        /*0ef0*/ 	.short	0x010a
        /*0ef2*/ 	.byte	0xff
	.zero		1


	//   ....[225]....
        /*0ef4*/ 	.word	0x00008800
        /*0ef8*/ 	.word	0x00000000
        /*0efc*/ 	.word	0x00000000
        /*0f00*/ 	.short	0x010a
        /*0f02*/ 	.byte	0xff
	.zero		1


	//   ....[226]....
        /*0f04*/ 	.word	0x00008850
        /*0f08*/ 	.word	0x00000000
        /*0f0c*/ 	.word	0x00000270
        /*0f10*/ 	.short	0x010a
        /*0f12*/ 	.byte	0xff
	.zero		1


	//   ....[227]....
        /*0f14*/ 	.word	0x000088b0
        /*0f18*/ 	.word	0x00000000
        /*0f1c*/ 	.word	0x00000268
        /*0f20*/ 	.short	0x010a
        /*0f22*/ 	.byte	0xff
	.zero		1


	//   ....[228]....
        /*0f24*/ 	.word	0x00008910
        /*0f28*/ 	.word	0x00000003
        /*0f2c*/ 	.word	0x00000250
        /*0f30*/ 	.short	0x010a
        /*0f32*/ 	.byte	0xff
	.zero		1


	//   ....[229]....
        /*0f34*/ 	.word	0x00008970
        /*0f38*/ 	.word	0x00000000
        /*0f3c*/ 	.word	0x00000000
        /*0f40*/ 	.short	0x010a
        /*0f42*/ 	.byte	0xff
	.zero		1


	//   ....[230]....
        /*0f44*/ 	.word	0x000089c0
        /*0f48*/ 	.word	0x00000000
        /*0f4c*/ 	.word	0x00000270
        /*0f50*/ 	.short	0x010a
        /*0f52*/ 	.byte	0xff
	.zero		1


	//   ....[231]....
        /*0f54*/ 	.word	0x00008a10
        /*0f58*/ 	.word	0x00000000
        /*0f5c*/ 	.word	0x00000240
        /*0f60*/ 	.short	0x010a
        /*0f62*/ 	.byte	0xff
	.zero		1


	//   ....[232]....
        /*0f64*/ 	.word	0x00008a60
        /*0f68*/ 	.word	0x00000040
        /*0f6c*/ 	.word	0x00000290
        /*0f70*/ 	.short	0x010a
        /*0f72*/ 	.byte	0xff
	.zero		1


	//----- nvinfo : EIATTR_NUM_MBARRIERS
	.align		4
.L_47:
        /*0f74*/ 	.byte	0x03, 0x38
        /*0f76*/ 	.short	0x005e


	//----- nvinfo : EIATTR_EXIT_INSTR_OFFSETS
	.align		4
        /*0f78*/ 	.byte	0x04, 0x1c
        /*0f7a*/ 	.short	(.L_49 - .L_48)


	//   ....[0]....
.L_48:
        /*0f7c*/ 	.word	0x00003b00


	//   ....[1]....
        /*0f80*/ 	.word	0x00003ff0


	//   ....[2]....
        /*0f84*/ 	.word	0x00004050


	//   ....[3]....
        /*0f88*/ 	.word	0x00004ed0


	//   ....[4]....
        /*0f8c*/ 	.word	0x00005b10


	//   ....[5]....
        /*0f90*/ 	.word	0x00005b50


	//   ....[6]....
        /*0f94*/ 	.word	0x000074f0


	//   ....[7]....
        /*0f98*/ 	.word	0x00007570


	//   ....[8]....
        /*0f9c*/ 	.word	0x000075a0


	//   ....[9]....
        /*0fa0*/ 	.word	0x000075d0


	//----- nvinfo : EIATTR_MAX_THREADS
	.align		4
.L_49:
        /*0fa4*/ 	.byte	0x04, 0x05
        /*0fa6*/ 	.short	(.L_51 - .L_50)
.L_50:
        /*0fa8*/ 	.word	0x00000100
        /*0fac*/ 	.word	0x00000001
        /*0fb0*/ 	.word	0x00000001


	//----- nvinfo : EIATTR_CRS_STACK_SIZE
	.align		4
.L_51:
        /*0fb4*/ 	.byte	0x04, 0x1e
        /*0fb6*/ 	.short	(.L_53 - .L_52)
.L_52:
        /*0fb8*/ 	.word	0x00000000


	//----- nvinfo : EIATTR_CBANK_PARAM_SIZE
	.align		4
.L_53:
        /*0fbc*/ 	.byte	0x03, 0x19
        /*0fbe*/ 	.short	0x0800


	//----- nvinfo : EIATTR_PARAM_CBANK
	.align		4
        /*0fc0*/ 	.byte	0x04, 0x0a
        /*0fc2*/ 	.short	(.L_55 - .L_54)
	.align		4
.L_54:
        /*0fc4*/ 	.word	index@(.nv.constant0._ZN7cutlass13device_kernelINS_4gemm6kernel13GemmUniversalIN4cute5tupleIJiiiiEEENS1_10collective13CollectiveMmaINS1_35MainloopSm100TmaUmmaWarpSpecializedILi36ELi2ELi4ENS5_IJNS4_1CILi1EEESB_SB_EEEEENS5_IJNSA_ILi64EEENSA_ILi32EEESF_EEENS_10bfloat16_tENS5_IJlSB_lEEESH_SI_NS4_8TiledMMAINS4_8MMA_AtomIJNS4_20SM100_MMA_F16BF16_SSISH_SH_fLi64ELi32ELNS4_4UMMA5MajorE0ELSN_0ELNSM_7ScaleInE0ELSO_0EEEEEENS4_6LayoutISC_NS5_IJNSA_ILi0EEESS_SS_EEEEENS5_IJNS4_10UnderscoreESV_SV_EEEEENS4_13SM90_TMA_LOADENS4_14ComposedLayoutINS4_7SwizzleILi2ELi4ELi3EEENS4_18smem_ptr_flag_bitsILi16EEENSR_INS5_IJNSA_ILi8EEESF_EEENS5_IJSF_SB_EEEEEEEvNS4_8identityESY_S18_vS19_EENS_8epilogue10collective18CollectiveEpilogueINS1B_23Sm100TmaWarpSpecializedILi2ELi1ELi16ELb1ELb0EEEJSG_NS5_IJNSR_ISE_SB_EENSR_ISF_SB_EEEEESH_SI_SH_SI_NS1B_6fusion15FusionCallbacksIS1F_NS1J_17LinearCombinationISH_fSH_fLNS_15FloatRoundStyleE2EEESG_S1I_JEEENS4_5SM1004TMEM4LOAD26SM100_TMEM_LOAD_16dp256b4xESY_S18_NS4_17SM75_U32x4_LDSM_NENS4_14SM90_TMA_STOREES18_NS4_17SM90_U32x4_STSM_NENS4_39AutoVectorizingCopyWithAssumedAlignmentILi128EEEEEEvvEEEEvNT_6ParamsE)
        /*0fc8*/ 	.short	0x0380
        /*0fca*/ 	.short	0x0800


	//----- nvinfo : EIATTR_SW_WAR
	.align		4
.L_55:
        /*0fcc*/ 	.byte	0x04, 0x36
        /*0fce*/ 	.short	(.L_57 - .L_56)
.L_56:
        /*0fd0*/ 	.word	0x00000008
.L_57:


//--------------------- .nv.callgraph             --------------------------
	.section	.nv.callgraph,"",@"SHT_CUDA_CALLGRAPH"
	.align	4
	.sectionentsize	8
	.align		4
        /*0000*/ 	.word	0x00000000
	.align		4
        /*0004*/ 	.word	0xffffffff
	.align		4
        /*0008*/ 	.word	index@(_ZN7cutlass13device_kernelINS_4gemm6kernel13GemmUniversalIN4cute5tupleIJiiiiEEENS1_10collective13CollectiveMmaINS1_35MainloopSm100TmaUmmaWarpSpecializedILi36ELi2ELi4ENS5_IJNS4_1CILi1EEESB_SB_EEEEENS5_IJNSA_ILi64EEENSA_ILi32EEESF_EEENS_10bfloat16_tENS5_IJlSB_lEEESH_SI_NS4_8TiledMMAINS4_8MMA_AtomIJNS4_20SM100_MMA_F16BF16_SSISH_SH_fLi64ELi32ELNS4_4UMMA5MajorE0ELSN_0ELNSM_7ScaleInE0ELSO_0EEEEEENS4_6LayoutISC_NS5_IJNSA_ILi0EEESS_SS_EEEEENS5_IJNS4_10UnderscoreESV_SV_EEEEENS4_13SM90_TMA_LOADENS4_14ComposedLayoutINS4_7SwizzleILi2ELi4ELi3EEENS4_18smem_ptr_flag_bitsILi16EEENSR_INS5_IJNSA_ILi8EEESF_EEENS5_IJSF_SB_EEEEEEEvNS4_8identityESY_S18_vS19_EENS_8epilogue10collective18CollectiveEpilogueINS1B_23Sm100TmaWarpSpecializedILi2ELi1ELi16ELb1ELb0EEEJSG_NS5_IJNSR_ISE_SB_EENSR_ISF_SB_EEEEESH_SI_SH_SI_NS1B_6fusion15FusionCallbacksIS1F_NS1J_17LinearCombinationISH_fSH_fLNS_15FloatRoundStyleE2EEESG_S1I_JEEENS4_5SM1004TMEM4LOAD26SM100_TMEM_LOAD_16dp256b4xESY_S18_NS4_17SM75_U32x4_LDSM_NENS4_14SM90_TMA_STOREES18_NS4_17SM90_U32x4_STSM_NENS4_39AutoVectorizingCopyWithAssumedAlignmentILi128EEEEEEvvEEEEvNT_6ParamsE)
	.align		4
        /*000c*/ 	.word	index@(__assertfail)
	.align		4
        /*0010*/ 	.word	0x00000000
	.align		4
        /*0014*/ 	.word	0xfffffffe
	.align		4
        /*0018*/ 	.word	0x00000000
	.align		4
        /*001c*/ 	.word	0xfffffffd
	.align		4
        /*0020*/ 	.word	0x00000000
	.align		4
        /*0024*/ 	.word	0xfffffffc


//--------------------- .nv.constant4             --------------------------
	.section	.nv.constant4,"a",@progbits
	.align	8
	.align		8
.nv.constant4:
        /*0000*/ 	.dword	__assertfail
	.align		8
        /*0008*/ 	.dword	__unnamed_1
	.align		8
        /*0010*/ 	.dword	__unnamed_2
	.align		8
        /*0018*/ 	.dword	_ZN39_INTERNAL_3f161cc5_4_k_cu_393153b0_38154cuda3std3__45__cpo5beginE
	.align		8
        /*0020*/ 	.dword	_ZN39_INTERNAL_3f161cc5_4_k_cu_393153b0_38154cuda3std3__45__cpo3endE
	.align		8
        /*0028*/ 	.dword	_ZN39_INTERNAL_3f161cc5_4_k_cu_393153b0_38154cuda3std3__45__cpo6cbeginE
	.align		8
        /*0030*/ 	.dword	_ZN39_INTERNAL_3f161cc5_4_k_cu_393153b0_38154cuda3std3__45__cpo4cendE
	.align		8
        /*0038*/ 	.dword	_ZN39_INTERNAL_3f161cc5_4_k_cu_393153b0_38154cuda3std3__441_GLOBAL__N__3f161cc5_4_k_cu_393153b0_38156ignoreE
	.align		8
        /*0040*/ 	.dword	_ZN39_INTERNAL_3f161cc5_4_k_cu_393153b0_38154cuda3std3__419piecewise_constructE
	.align		8
        /*0048*/ 	.dword	_ZN39_INTERNAL_3f161cc5_4_k_cu_393153b0_38154cuda3std3__48in_placeE
	.align		8
        /*0050*/ 	.dword	_ZN39_INTERNAL_3f161cc5_4_k_cu_393153b0_38154cuda3std6ranges3__45__cpo4swapE
	.align		8
        /*0058*/ 	.dword	_ZN39_INTERNAL_3f161cc5_4_k_cu_393153b0_38154cuda3std6ranges3__45__cpo9iter_moveE
	.align		8
        /*0060*/ 	.dword	_ZN39_INTERNAL_3f161cc5_4_k_cu_393153b0_38154cute7productE
	.align		8
        /*0068*/ 	.dword	_ZN39_INTERNAL_3f161cc5_4_k_cu_393153b0_38154cute1_E
	.align		8
        /*0070*/ 	.dword	$str$25
	.align		8
        /*0078*/ 	.dword	$str$26
	.align		8
        /*0080*/ 	.dword	$str$27
	.align		8
        /*0088*/ 	.dword	$str$28


//--------------------- .text._ZN7cutlass13device_kernelINS_4gemm6kernel13GemmUniversalIN4cute5tupleIJiiiiEEENS1_10collective13CollectiveMmaINS1_35MainloopSm100TmaUmmaWarpSpecializedILi36ELi2ELi4ENS5_IJNS4_1CILi1EEESB_SB_EEEEENS5_IJNSA_ILi64EEENSA_ILi32EEESF_EEENS_10bfloat16_tENS5_IJlSB_lEEESH_SI_NS4_8TiledMMAINS4_8MMA_AtomIJNS4_20SM100_MMA_F16BF16_SSISH_SH_fLi64ELi32ELNS4_4UMMA5MajorE0ELSN_0ELNSM_7ScaleInE0ELSO_0EEEEEENS4_6LayoutISC_NS5_IJNSA_ILi0EEESS_SS_EEEEENS5_IJNS4_10UnderscoreESV_SV_EEEEENS4_13SM90_TMA_LOADENS4_14ComposedLayoutINS4_7SwizzleILi2ELi4ELi3EEENS4_18smem_ptr_flag_bitsILi16EEENSR_INS5_IJNSA_ILi8EEESF_EEENS5_IJSF_SB_EEEEEEEvNS4_8identityESY_S18_vS19_EENS_8epilogue10collective18CollectiveEpilogueINS1B_23Sm100TmaWarpSpecializedILi2ELi1ELi16ELb1ELb0EEEJSG_NS5_IJNSR_ISE_SB_EENSR_ISF_SB_EEEEESH_SI_SH_SI_NS1B_6fusion15FusionCallbacksIS1F_NS1J_17LinearCombinationISH_fSH_fLNS_15FloatRoundStyleE2EEESG_S1I_JEEENS4_5SM1004TMEM4LOAD26SM100_TMEM_LOAD_16dp256b4xESY_S18_NS4_17SM75_U32x4_LDSM_NENS4_14SM90_TMA_STOREES18_NS4_17SM90_U32x4_STSM_NENS4_39AutoVectorizingCopyWithAssumedAlignmentILi128EEEEEEvvEEEEvNT_6ParamsE --------------------------
	.section	.text._ZN7cutlass13device_kernelINS_4gemm6kernel13GemmUniversalIN4cute5tupleIJiiiiEEENS1_10collective13CollectiveMmaINS1_35MainloopSm100TmaUmmaWarpSpecializedILi36ELi2ELi4ENS5_IJNS4_1CILi1EEESB_SB_EEEEENS5_IJNSA_ILi64EEENSA_ILi32EEESF_EEENS_10bfloat16_tENS5_IJlSB_lEEESH_SI_NS4_8TiledMMAINS4_8MMA_AtomIJNS4_20SM100_MMA_F16BF16_SSISH_SH_fLi64ELi32ELNS4_4UMMA5MajorE0ELSN_0ELNSM_7ScaleInE0ELSO_0EEEEEENS4_6LayoutISC_NS5_IJNSA_ILi0EEESS_SS_EEEEENS5_IJNS4_10UnderscoreESV_SV_EEEEENS4_13SM90_TMA_LOADENS4_14ComposedLayoutINS4_7SwizzleILi2ELi4ELi3EEENS4_18smem_ptr_flag_bitsILi16EEENSR_INS5_IJNSA_ILi8EEESF_EEENS5_IJSF_SB_EEEEEEEvNS4_8identityESY_S18_vS19_EENS_8epilogue10collective18CollectiveEpilogueINS1B_23Sm100TmaWarpSpecializedILi2ELi1ELi16ELb1ELb0EEEJSG_NS5_IJNSR_ISE_SB_EENSR_ISF_SB_EEEEESH_SI_SH_SI_NS1B_6fusion15FusionCallbacksIS1F_NS1J_17LinearCombinationISH_fSH_fLNS_15FloatRoundStyleE2EEESG_S1I_JEEENS4_5SM1004TMEM4LOAD26SM100_TMEM_LOAD_16dp256b4xESY_S18_NS4_17SM75_U32x4_LDSM_NENS4_14SM90_TMA_STOREES18_NS4_17SM90_U32x4_STSM_NENS4_39AutoVectorizingCopyWithAssumedAlignmentILi128EEEEEEvvEEEEvNT_6ParamsE,"ax",@progbits
	.align	128
.text._ZN7cutlass13device_kernelINS_4gemm6kernel13GemmUniversalIN4cute5tupleIJiiiiEEENS1_10collective13CollectiveMmaINS1_35MainloopSm100TmaUmmaWarpSpecializedILi36ELi2ELi4ENS5_IJNS4_1CILi1EEESB_SB_EEEEENS5_IJNSA_ILi64EEENSA_ILi32EEESF_EEENS_10bfloat16_tENS5_IJlSB_lEEESH_SI_NS4_8TiledMMAINS4_8MMA_AtomIJNS4_20SM100_MMA_F16BF16_SSISH_SH_fLi64ELi32ELNS4_4UMMA5MajorE0ELSN_0ELNSM_7ScaleInE0ELSO_0EEEEEENS4_6LayoutISC_NS5_IJNSA_ILi0EEESS_SS_EEEEENS5_IJNS4_10UnderscoreESV_SV_EEEEENS4_13SM90_TMA_LOADENS4_14ComposedLayoutINS4_7SwizzleILi2ELi4ELi3EEENS4_18smem_ptr_flag_bitsILi16EEENSR_INS5_IJNSA_ILi8EEESF_EEENS5_IJSF_SB_EEEEEEEvNS4_8identityESY_S18_vS19_EENS_8epilogue10collective18CollectiveEpilogueINS1B_23Sm100TmaWarpSpecializedILi2ELi1ELi16ELb1ELb0EEEJSG_NS5_IJNSR_ISE_SB_EENSR_ISF_SB_EEEEESH_SI_SH_SI_NS1B_6fusion15FusionCallbacksIS1F_NS1J_17LinearCombinationISH_fSH_fLNS_15FloatRoundStyleE2EEESG_S1I_JEEENS4_5SM1004TMEM4LOAD26SM100_TMEM_LOAD_16dp256b4xESY_S18_NS4_17SM75_U32x4_LDSM_NENS4_14SM90_TMA_STOREES18_NS4_17SM90_U32x4_STSM_NENS4_39AutoVectorizingCopyWithAssumedAlignmentILi128EEEEEEvvEEEEvNT_6ParamsE:
        .type           _ZN7cutlass13device_kernelINS_4gemm6kernel13GemmUniversalIN4cute5tupleIJiiiiEEENS1_10collective13CollectiveMmaINS1_35MainloopSm100TmaUmmaWarpSpecializedILi36ELi2ELi4ENS5_IJNS4_1CILi1EEESB_SB_EEEEENS5_IJNSA_ILi64EEENSA_ILi32EEESF_EEENS_10bfloat16_tENS5_IJlSB_lEEESH_SI_NS4_8TiledMMAINS4_8MMA_AtomIJNS4_20SM100_MMA_F16BF16_SSISH_SH_fLi64ELi32ELNS4_4UMMA5MajorE0ELSN_0ELNSM_7ScaleInE0ELSO_0EEEEEENS4_6LayoutISC_NS5_IJNSA_ILi0EEESS_SS_EEEEENS5_IJNS4_10UnderscoreESV_SV_EEEEENS4_13SM90_TMA_LOADENS4_14ComposedLayoutINS4_7SwizzleILi2ELi4ELi3EEENS4_18smem_ptr_flag_bitsILi16EEENSR_INS5_IJNSA_ILi8EEESF_EEENS5_IJSF_SB_EEEEEEEvNS4_8identityESY_S18_vS19_EENS_8epilogue10collective18CollectiveEpilogueINS1B_23Sm100TmaWarpSpecializedILi2ELi1ELi16ELb1ELb0EEEJSG_NS5_IJNSR_ISE_SB_EENSR_ISF_SB_EEEEESH_SI_SH_SI_NS1B_6fusion15FusionCallbacksIS1F_NS1J_17LinearCombinationISH_fSH_fLNS_15FloatRoundStyleE2EEESG_S1I_JEEENS4_5SM1004TMEM4LOAD26SM100_TMEM_LOAD_16dp256b4xESY_S18_NS4_17SM75_U32x4_LDSM_NENS4_14SM90_TMA_STOREES18_NS4_17SM90_U32x4_STSM_NENS4_39AutoVectorizingCopyWithAssumedAlignmentILi128EEEEEEvvEEEEvNT_6ParamsE,@function
        .size           _ZN7cutlass13device_kernelINS_4gemm6kernel13GemmUniversalIN4cute5tupleIJiiiiEEENS1_10collective13CollectiveMmaINS1_35MainloopSm100TmaUmmaWarpSpecializedILi36ELi2ELi4ENS5_IJNS4_1CILi1EEESB_SB_EEEEENS5_IJNSA_ILi64EEENSA_ILi32EEESF_EEENS_10bfloat16_tENS5_IJlSB_lEEESH_SI_NS4_8TiledMMAINS4_8MMA_AtomIJNS4_20SM100_MMA_F16BF16_SSISH_SH_fLi64ELi32ELNS4_4UMMA5MajorE0ELSN_0ELNSM_7ScaleInE0ELSO_0EEEEEENS4_6LayoutISC_NS5_IJNSA_ILi0EEESS_SS_EEEEENS5_IJNS4_10UnderscoreESV_SV_EEEEENS4_13SM90_TMA_LOADENS4_14ComposedLayoutINS4_7SwizzleILi2ELi4ELi3EEENS4_18smem_ptr_flag_bitsILi16EEENSR_INS5_IJNSA_ILi8EEESF_EEENS5_IJSF_SB_EEEEEEEvNS4_8identityESY_S18_vS19_EENS_8epilogue10collective18CollectiveEpilogueINS1B_23Sm100TmaWarpSpecializedILi2ELi1ELi16ELb1ELb0EEEJSG_NS5_IJNSR_ISE_SB_EENSR_ISF_SB_EEEEESH_SI_SH_SI_NS1B_6fusion15FusionCallbacksIS1F_NS1J_17LinearCombinationISH_fSH_fLNS_15FloatRoundStyleE2EEESG_S1I_JEEENS4_5SM1004TMEM4LOAD26SM100_TMEM_LOAD_16dp256b4xESY_S18_NS4_17SM75_U32x4_LDSM_NENS4_14SM90_TMA_STOREES18_NS4_17SM90_U32x4_STSM_NENS4_39AutoVectorizingCopyWithAssumedAlignmentILi128EEEEEEvvEEEEvNT_6ParamsE,(.L_x_234 - _ZN7cutlass13device_kernelINS_4gemm6kernel13GemmUniversalIN4cute5tupleIJiiiiEEENS1_10collective13CollectiveMmaINS1_35MainloopSm100TmaUmmaWarpSpecializedILi36ELi2ELi4ENS5_IJNS4_1CILi1EEESB_SB_EEEEENS5_IJNSA_ILi64EEENSA_ILi32EEESF_EEENS_10bfloat16_tENS5_IJlSB_lEEESH_SI_NS4_8TiledMMAINS4_8MMA_AtomIJNS4_20SM100_MMA_F16BF16_SSISH_SH_fLi64ELi32ELNS4_4UMMA5MajorE0ELSN_0ELNSM_7ScaleInE0ELSO_0EEEEEENS4_6LayoutISC_NS5_IJNSA_ILi0EEESS_SS_EEEEENS5_IJNS4_10UnderscoreESV_SV_EEEEENS4_13SM90_TMA_LOADENS4_14ComposedLayoutINS4_7SwizzleILi2ELi4ELi3EEENS4_18smem_ptr_flag_bitsILi16EEENSR_INS5_IJNSA_ILi8EEESF_EEENS5_IJSF_SB_EEEEEEEvNS4_8identityESY_S18_vS19_EENS_8epilogue10collective18CollectiveEpilogueINS1B_23Sm100TmaWarpSpecializedILi2ELi1ELi16ELb1ELb0EEEJSG_NS5_IJNSR_ISE_SB_EENSR_ISF_SB_EEEEESH_SI_SH_SI_NS1B_6fusion15FusionCallbacksIS1F_NS1J_17LinearCombinationISH_fSH_fLNS_15FloatRoundStyleE2EEESG_S1I_JEEENS4_5SM1004TMEM4LOAD26SM100_TMEM_LOAD_16dp256b4xESY_S18_NS4_17SM75_U32x4_LDSM_NENS4_14SM90_TMA_STOREES18_NS4_17SM90_U32x4_STSM_NENS4_39AutoVectorizingCopyWithAssumedAlignmentILi128EEEEEEvvEEEEvNT_6ParamsE)
        .other          _ZN7cutlass13device_kernelINS_4gemm6kernel13GemmUniversalIN4cute5tupleIJiiiiEEENS1_10collective13CollectiveMmaINS1_35MainloopSm100TmaUmmaWarpSpecializedILi36ELi2ELi4ENS5_IJNS4_1CILi1EEESB_SB_EEEEENS5_IJNSA_ILi64EEENSA_ILi32EEESF_EEENS_10bfloat16_tENS5_IJlSB_lEEESH_SI_NS4_8TiledMMAINS4_8MMA_AtomIJNS4_20SM100_MMA_F16BF16_SSISH_SH_fLi64ELi32ELNS4_4UMMA5MajorE0ELSN_0ELNSM_7ScaleInE0ELSO_0EEEEEENS4_6LayoutISC_NS5_IJNSA_ILi0EEESS_SS_EEEEENS5_IJNS4_10UnderscoreESV_SV_EEEEENS4_13SM90_TMA_LOADENS4_14ComposedLayoutINS4_7SwizzleILi2ELi4ELi3EEENS4_18smem_ptr_flag_bitsILi16EEENSR_INS5_IJNSA_ILi8EEESF_EEENS5_IJSF_SB_EEEEEEEvNS4_8identityESY_S18_vS19_EENS_8epilogue10collective18CollectiveEpilogueINS1B_23Sm100TmaWarpSpecializedILi2ELi1ELi16ELb1ELb0EEEJSG_NS5_IJNSR_ISE_SB_EENSR_ISF_SB_EEEEESH_SI_SH_SI_NS1B_6fusion15FusionCallbacksIS1F_NS1J_17LinearCombinationISH_fSH_fLNS_15FloatRoundStyleE2EEESG_S1I_JEEENS4_5SM1004TMEM4LOAD26SM100_TMEM_LOAD_16dp256b4xESY_S18_NS4_17SM75_U32x4_LDSM_NENS4_14SM90_TMA_STOREES18_NS4_17SM90_U32x4_STSM_NENS4_39AutoVectorizingCopyWithAssumedAlignmentILi128EEEEEEvvEEEEvNT_6ParamsE,@"STO_CUDA_ENTRY STV_DEFAULT"
_ZN7cutlass13device_kernelINS_4gemm6kernel13GemmUniversalIN4cute5tupleIJiiiiEEENS1_10collective13CollectiveMmaINS1_35MainloopSm100TmaUmmaWarpSpecializedILi36ELi2ELi4ENS5_IJNS4_1CILi1EEESB_SB_EEEEENS5_IJNSA_ILi64EEENSA_ILi32EEESF_EEENS_10bfloat16_tENS5_IJlSB_lEEESH_SI_NS4_8TiledMMAINS4_8MMA_AtomIJNS4_20SM100_MMA_F16BF16_SSISH_SH_fLi64ELi32ELNS4_4UMMA5MajorE0ELSN_0ELNSM_7ScaleInE0ELSO_0EEEEEENS4_6LayoutISC_NS5_IJNSA_ILi0EEESS_SS_EEEEENS5_IJNS4_10UnderscoreESV_SV_EEEEENS4_13SM90_TMA_LOADENS4_14ComposedLayoutINS4_7SwizzleILi2ELi4ELi3EEENS4_18smem_ptr_flag_bitsILi16EEENSR_INS5_IJNSA_ILi8EEESF_EEENS5_IJSF_SB_EEEEEEEvNS4_8identityESY_S18_vS19_EENS_8epilogue10collective18CollectiveEpilogueINS1B_23Sm100TmaWarpSpecializedILi2ELi1ELi16ELb1ELb0EEEJSG_NS5_IJNSR_ISE_SB_EENSR_ISF_SB_EEEEESH_SI_SH_SI_NS1B_6fusion15FusionCallbacksIS1F_NS1J_17LinearCombinationISH_fSH_fLNS_15FloatRoundStyleE2EEESG_S1I_JEEENS4_5SM1004TMEM4LOAD26SM100_TMEM_LOAD_16dp256b4xESY_S18_NS4_17SM75_U32x4_LDSM_NENS4_14SM90_TMA_STOREES18_NS4_17SM90_U32x4_STSM_NENS4_39AutoVectorizingCopyWithAssumedAlignmentILi128EEEEEEvvEEEEvNT_6ParamsE:
[----:B------:R-:W1:Y:S01]  /*0000*/  LDC R1, c[0x0][0x37c] ;  /* 0x0000df00ff017b82 */ /* 0x000e620000000800 */
[----:B------:R-:W2:Y:S01]  /*0010*/  S2R R86, SR_TID.X ;  /* 0x0000000000567919 */ /* 0x000ea20000002100 */
[----:B------:R-:W3:Y:S01]  /*0020*/  LDCU.64 UR4, c[0x0][0x890] ;  /* 0x00011200ff0477ac */ /* 0x000ee20008000a00 */
[----:B------:R-:W-:Y:S02]  /*0030*/  PRMT R70, RZ, 0x7610, R70 ;  /* 0x00007610ff467816 */ /* 0x000fe40000000046 */
[----:B------:R-:W-:Y:S01]  /*0040*/  ELECT P5, URZ, PT ;  /* 0x0000000000ff782f */ /* 0x000fe200038a0000 */
[----:B------:R-:W4:Y:S01]  /*0050*/  LDCU.64 UR40, c[0x0][0x358] ;  /* 0x00006b00ff2877ac */ /* 0x000f220008000a00 */
[----:B---3--:R-:W-:-:S04]  /*0060*/  UISETP.NE.U32.AND UP0, UPT, UR4, URZ, UPT ;  /* 0x000000ff0400728c */ /* 0x008fc8000bf05070 */
[----:B------:R-:W-:Y:S01]  /*0070*/  UISETP.NE.AND.EX UP0, UPT, UR5, URZ, UPT, UP0 ;  /* 0x000000ff0500728c */ /* 0x000fe2000bf05300 */
[----:B--2---:R-:W-:-:S05]  /*0080*/  SHF.R.U32.HI R75, RZ, 0x5, R86 ;  /* 0x00000005ff4b7819 */ /* 0x004fca0000011656 */
[----:B------:R-:W2:Y:S02]  /*0090*/  SHFL.IDX PT, R0, R75, RZ, 0x1f ;  /* 0x00001fff4b007589 */ /* 0x000ea400000e0000 */
[----:B--2---:R-:W-:Y:S01]  /*00a0*/  R2UR UR8, R0 ;  /* 0x00000000000872ca */ /* 0x004fe200000e0000 */
[----:B-1--4-:R-:W-:-:S14]  /*00b0*/  BRA.U UP0, `(.L_x_0) ;  /* 0x00000001002c7547 */ /* 0x012fdc000b800000 */
[----:B------:R-:W1:Y:S02]  /*00c0*/  LDCU.64 UR6, c[0x0][0x888] ;  /* 0x00011100ff0677ac */ /* 0x000e640008000a00 */
[----:B-1----:R-:W-:-:S04]  /*00d0*/  UISETP.NE.U32.AND UP0, UPT, UR6, URZ, UPT ;  /* 0x000000ff0600728c */ /* 0x002fc8000bf05070 */
[----:B------:R-:W-:-:S09]  /*00e0*/  UISETP.NE.AND.EX UP0, UPT, UR7, URZ, UPT, UP0 ;  /* 0x000000ff0700728c */ /* 0x000fd2000bf05300 */
[----:B------:R-:W-:Y:S05]  /*00f0*/  BRA.U !UP0, `(.L_x_1) ;  /* 0x0000000108107547 */ /* 0x000fea000b800000 */
[----:B------:R-:W1:Y:S02]  /*0100*/  LDC.64 R2, c[0x0][0x888] ;  /* 0x00022200ff027b82 */ /* 0x000e640000000a00 */
[----:B-1----:R1:W5:Y:S01]  /*0110*/  LDG.E R35, desc[UR40][R2.64] ;  /* 0x0000002802237981 */ /* 0x002362000c1e1900 */
[----:B------:R-:W-:Y:S01]  /*0120*/  HFMA2 R70, -RZ, RZ, 0, 5.9604644775390625e-08 ;  /* 0x00000001ff467431 */ /* 0x000fe200000001ff */
[----:B------:R-:W-:Y:S05]  /*0130*/  BRA `(.L_x_0) ;  /* 0x00000000000c7947 */ /* 0x000fea0003800000 */
.L_x_1:
[----:B------:R-:W1:Y:S01]  /*0140*/  LDCU UR6, c[0x0][0x880] ;  /* 0x00011000ff0677ac */ /* 0x000e620008000800 */
[----:B------:R-:W-:Y:S01]  /*0150*/  HFMA2 R70, -RZ, RZ, 0, 5.9604644775390625e-08 ;  /* 0x00000001ff467431 */ /* 0x000fe200000001ff */
[----:B-1----:R-:W-:-:S07]  /*0160*/  MOV R35, UR6 ;  /* 0x0000000600237c02 */ /* 0x002fce0008000f00 */
.L_x_0:
[----:B------:R-:W2:Y:S02]  /*0170*/  LDCU.64 UR6, c[0x0][0x8b0] ;  /* 0x00011600ff0677ac */ /* 0x000ea40008000a00 */
[----:B--2---:R-:W-:-:S04]  /*0180*/  UISETP.NE.U32.AND UP0, UPT, UR6, URZ, UPT ;  /* 0x000000ff0600728c */ /* 0x004fc8000bf05070 */
[----:B------:R-:W-:-:S09]  /*0190*/  UISETP.NE.AND.EX UP0, UPT, UR7, URZ, UPT, UP0 ;  /* 0x000000ff0700728c */ /* 0x000fd2000bf05300 */
[----:B------:R-:W-:Y:S05]  /*01a0*/  BRA.U UP0, `(.L_x_2) ;  /* 0x0000000100247547 */ /* 0x000fea000b800000 */
[----:B------:R-:W2:Y:S02]  /*01b0*/  LDCU.64 UR6, c[0x0][0x8a8] ;  /* 0x00011500ff0677ac */ /* 0x000ea40008000a00 */
[----:B--2---:R-:W-:-:S04]  /*01c0*/  UISETP.NE.U32.AND UP0, UPT, UR6, URZ, UPT ;  /* 0x000000ff0600728c */ /* 0x004fc8000bf05070 */
[----:B------:R-:W-:-:S09]  /*01d0*/  UISETP.NE.AND.EX UP0, UPT, UR7, URZ, UPT, UP0 ;  /* 0x000000ff0700728c */ /* 0x000fd2000bf05300 */
[----:B------:R-:W-:Y:S05]  /*01e0*/  BRA.U !UP0, `(.L_x_3) ;  /* 0x00000001080c7547 */ /* 0x000fea000b800000 */
[----:B-1----:R-:W1:Y:S02]  /*01f0*/  LDC.64 R2, c[0x0][0x8a8] ;  /* 0x00022a00ff027b82 */ /* 0x002e640000000a00 */
[----:B-1----:R2:W5:Y:S01]  /*0200*/  LDG.E R33, desc[UR40][R2.64] ;  /* 0x0000002802217981 */ /* 0x002562000c1e1900 */
[----:B------:R-:W-:Y:S05]  /*0210*/  BRA `(.L_x_2) ;  /* 0x0000000000087947 */ /* 0x000fea0003800000 */
.L_x_3:
[----:B------:R-:W2:Y:S02]  /*0220*/  LDCU UR6, c[0x0][0x8a0] ;  /* 0x00011400ff0677ac */ /* 0x000ea40008000800 */
[----:B--2---:R-:W-:Y:S02]  /*0230*/  MOV R33, UR6 ;  /* 0x0000000600217c02 */ /* 0x004fe40008000f00 */
.L_x_2:
[----:B------:R-:W-:Y:S01]  /*0240*/  IMAD.U32 R0, RZ, RZ, UR8 ;  /* 0x00000008ff007e24 */ /* 0x000fe2000f8e00ff */
[----:B------:R-:W-:Y:S04]  /*0250*/  BSSY.RECONVERGENT B0, `(.L_x_4) ;  /* 0x000000c000007945 */ /* 0x000fe80003800200 */
[C---:B------:R-:W-:Y:S02]  /*0260*/  ISETP.NE.OR P1, PT, R0.reuse, 0x1, !P5 ;  /* 0x000000010000780c */ /* 0x040fe40006f25670 */
[----:B------:R-:W-:-:S11]  /*0270*/  ISETP.NE.OR P0, PT, R0, 0x3, !P5 ;  /* 0x000000030000780c */ /* 0x000fd60006f05670 */
[----:B------:R-:W-:Y:S05]  /*0280*/  @P1 BRA `(.L_x_5) ;  /* 0x0000000000201947 */ /* 0x000fea0003800000 */
[----:B------:R-:W3:Y:S02]  /*0290*/  LDCU.64 UR6, c[0x0][0x348] ;  /* 0x00006900ff0677ac */ /* 0x000ee40008000a00 */
[----:B---3--:R-:W-:Y:S02]  /*02a0*/  UIADD3 UR10, UP1, UPT, UR6, 0x80, URZ ;  /* 0x00000080060a7890 */ /* 0x008fe4000ff3e0ff */
[----:B------:R-:W-:Y:S02]  /*02b0*/  UIADD3 UR6, UP0, UPT, UR6, 0x180, URZ ;  /* 0x0000018006067890 */ /* 0x000fe4000ff1e0ff */
[----:B------:R-:W-:Y:S02]  /*02c0*/  UIADD3.X UR11, UPT, UPT, URZ, UR7, URZ, UP1, !UPT ;  /* 0x00000007ff0b7290 */ /* 0x000fe40008ffe4ff */
[----:B------:R-:W-:-:S07]  /*02d0*/  UIADD3.X UR7, UPT, UPT, URZ, UR7, URZ, UP0, !UPT ;  /* 0x00000007ff077290 */ /* 0x000fce00087fe4ff */
[----:B------:R3:W-:Y:S02]  /*02e0*/  UTMACCTL.PF [UR10] ;  /* 0x000000000a0079b9 */ /* 0x0007e40008040000 */
[----:B------:R3:W-:Y:S02]  /*02f0*/  UTMACCTL.PF [UR6] ;  /* 0x00000000060079b9 */ /* 0x0007e40008040000 */
[----:B---3--:R-:W-:Y:S01]  /*0300*/  NOP ;  /* 0x0000000000007918 */ /* 0x008fe20000000000 */
.L_x_5:
[----:B------:R-:W-:Y:S05]  /*0310*/  BSYNC.RECONVERGENT B0 ;  /* 0x0000000000007941 */ /* 0x000fea0003800200 */
.L_x_4:
[----:B------:R-:W-:Y:S04]  /*0320*/  BSSY.RECONVERGENT B0, `(.L_x_6) ;  /* 0x000000a000007945 */ /* 0x000fe80003800200 */
        /* <DEDUP_REMOVED lines=9> */
.L_x_7:
[----:B------:R-:W-:Y:S05]  /*03c0*/  BSYNC.RECONVERGENT B0 ;  /* 0x0000000000007941 */ /* 0x000fea0003800200 */
.L_x_6:
[----:B------:R-:W3:Y:S01]  /*03d0*/  LDCU.64 UR6, c[0x0][0x888] ;  /* 0x00011100ff0677ac */ /* 0x000ee20008000a00 */
[----:B------:R-:W-:Y:S02]  /*03e0*/  UISETP.EQ.U32.AND UP1, UPT, UR4, URZ, UPT ;  /* 0x000000ff0400728c */ /* 0x000fe4000bf22070 */
[----:B------:R-:W-:Y:S02]  /*03f0*/  UPLOP3.LUT UP2, UPT, UPT, UPT, UPT, 0x80, 0x8 ;  /* 0x000000000008789c */ /* 0x000fe40003f4f070 */
[----:B---3--:R-:W-:-:S04]  /*0400*/  UISETP.NE.U32.AND UP0, UPT, UR6, URZ, UPT ;  /* 0x000000ff0600728c */ /* 0x008fc8000bf05070 */
[----:B------:R-:W-:-:S04]  /*0410*/  UISETP.NE.AND.EX UP0, UPT, UR7, URZ, UPT, UP0 ;  /* 0x000000ff0700728c */ /* 0x000fc8000bf05300 */
[----:B------:R-:W-:-:S04]  /*0420*/  UISETP.EQ.OR.EX UP3, UPT, UR5, URZ, !UP0, UP1 ;  /* 0x000000ff0500728c */ /* 0x000fc8000c762710 */
[----:B------:R-:W-:-:S05]  /*0430*/  UP2UR UR46, UPR, URZ, 0x8 ;  /* 0x00000008ff2e7883 */ /* 0x000fca0008000000 */
[----:B------:R-:W-:Y:S07]  /*0440*/  BRA.U !UP3, `(.L_x_8) ;  /* 0x000000010b207547 */ /* 0x000fee000b800000 */
[----:B------:R-:W-:Y:S01]  /*0450*/  UISETP.NE.U32.AND UP2, UPT, UR4, URZ, UPT ;  /* 0x000000ff0400728c */ /* 0x000fe2000bf45070 */
[----:B-----5:R-:W-:Y:S01]  /*0460*/  FSETP.NEU.AND P0, PT, R35, RZ, PT ;  /* 0x000000ff2300720b */ /* 0x020fe20003f0d000 */
[----:B------:R-:W-:Y:S02]  /*0470*/  USEL UR4, URZ, 0xffffffff, UP0 ;  /* 0xffffffffff047887 */ /* 0x000fe40008000000 */
[----:B------:R-:W-:-:S10]  /*0480*/  UISETP.NE.AND.EX UP2, UPT, UR5, URZ, UPT, UP2 ;  /* 0x000000ff0500728c */ /* 0x000fd4000bf45320 */
[----:B------:R-:W-:Y:S01]  /*0490*/  VOTEU.ANY UP1, P0 ;  /* 0x0000000000ff7886 */ /* 0x000fe20000020100 */
[----:B------:R-:W-:-:S04]  /*04a0*/  @!UP2 USEL UR4, URZ, 0xffffffff, UP1 ;  /* 0xffffffffff04a887 */ /* 0x000fc80008800000 */
[----:B------:R-:W-:-:S04]  /*04b0*/  ULOP3.LUT UR4, UR4, 0x1, URZ, 0xc0, !UPT ;  /* 0x0000000104047892 */ /* 0x000fc8000f8ec0ff */
[----:B------:R-:W-:-:S11]  /*04c0*/  UISETP.NE.U32.AND UP2, UPT, UR4, 0x1, UPT ;  /* 0x000000010400788c */ /* 0x000fd6000bf45070 */
.L_x_8:
[----:B-12---:R-:W1:Y:S01]  /*04d0*/  SHFL.IDX PT, R2, R75, RZ, 0x1f ;  /* 0x00001fff4b027589 */ /* 0x006e6200000e0000 */
[----:B------:R-:W-:-:S04]  /*04e0*/  UISETP.NE.AND UP1, UPT, UR8, 0x2, UPT ;  /* 0x000000020800788c */ /* 0x000fc8000bf25270 */
[----:B------:R-:W-:Y:S01]  /*04f0*/  USEL UR6, URZ, 0x1, UP1 ;  /* 0x00000001ff067887 */ /* 0x000fe20008800000 */
[----:B-1----:R-:W-:-:S13]  /*0500*/  ISETP.NE.AND P0, PT, R2, RZ, PT ;  /* 0x000000ff0200720c */ /* 0x002fda0003f05270 */
[----:B------:R-:W-:Y:S05]  /*0510*/  @P0 BRA `(.L_x_9) ;  /* 0x0000000400540947 */ /* 0x000fea0003800000 */
[----:B------:R-:W-:Y:S01]  /*0520*/  ELECT P0, URZ, PT ;  /* 0x0000000000ff782f */ /* 0x000fe20003800000 */
[----:B------:R-:W-:-:S12]  /*0530*/  BSSY.RECONVERGENT B0, `(.L_x_9) ;  /* 0x0000053000007945 */ /* 0x000fd80003800200 */
[----:B------:R-:W-:Y:S05]  /*0540*/  @!P0 BRA `(.L_x_10) ;  /* 0x0000000400448947 */ /* 0x000fea0003800000 */
[----:B------:R-:W1:Y:S01]  /*0550*/  S2UR UR5, SR_CgaCtaId ;  /* 0x00000000000579c3 */ /* 0x000e620000008800 */
[----:B------:R-:W-:Y:S01]  /*0560*/  UMOV UR7, 0x400 ;  /* 0x0000040000077882 */ /* 0x000fe20000000000 */
[----:B------:R-:W-:Y:S02]  /*0570*/  UMOV UR4, 0x1 ;  /* 0x0000000100047882 */ /* 0x000fe40000000000 */
[----:B------:R-:W-:-:S04]  /*0580*/  UIADD3 UR10, UPT, UPT, -UR4, 0x100000, URZ ;  /* 0x00100000040a7890 */ /* 0x000fc8000fffe1ff */
[----:B------:R-:W-:Y:S02]  /*0590*/  USHF.L.U32 UR11, UR10, 0xb, URZ ;  /* 0x0000000b0a0b7899 */ /* 0x000fe400080006ff */
[----:B------:R-:W-:Y:S02]  /*05a0*/  USHF.L.U32 UR10, UR10, 0x1, URZ ;  /* 0x000000010a0a7899 */ /* 0x000fe400080006ff */
[----:B-1----:R-:W-:Y:S01]  /*05b0*/  ULEA UR5, UR5, UR7, 0x18 ;  /* 0x0000000705057291 */ /* 0x002fe2000f8ec0ff */
[----:B------:R-:W1:Y:S11]  /*05c0*/  FENCE.VIEW.ASYNC.S ;  /* 0x00000000000073c6 */ /* 0x000e760000000000 */
[----:B-1----:R1:W2:Y:S01]  /*05d0*/  SYNCS.EXCH.64 URZ, [UR5], UR10 ;  /* 0x0000000a05ff75b2 */ /* 0x0022a20008000100 */
[----:B------:R1:W3:Y:S01]  /*05e0*/  SYNCS.EXCH.64 URZ, [UR5+0x120], UR10 ;  /* 0x0001200a05ff75b2 */ /* 0x0002e20008000100 */
[----:B------:R1:W4:Y:S01]  /*05f0*/  SYNCS.EXCH.64 URZ, [UR5+0x8], UR10 ;  /* 0x0000080a05ff75b2 */ /* 0x0003220008000100 */
[----:B------:R1:W1:Y:S01]  /*0600*/  SYNCS.EXCH.64 URZ, [UR5+0x128], UR10 ;  /* 0x0001280a05ff75b2 */ /* 0x0002620008000100 */
        /* <DEDUP_REMOVED lines=68> */
[----:B--234-:R-:W-:Y:S01]  /*0a50*/  NOP ;  /* 0x0000000000007918 */ /* 0x01cfe20000000000 */
.L_x_10:
[----:B-1----:R-:W-:Y:S05]  /*0a60*/  BSYNC.RECONVERGENT B0 ;  /* 0x0000000000007941 */ /* 0x002fea0003800200 */
.L_x_9:
[----:B------:R-:W1:Y:S01]  /*0a70*/  SHFL.IDX PT, R2, R75, RZ, 0x1f ;  /* 0x00001fff4b027589 */ /* 0x000e6200000e0000 */
[----:B------:R-:W-:Y:S01]  /*0a80*/  NOP ;  /* 0x0000000000007918 */ /* 0x000fe20000000000 */
[----:B-1----:R-:W-:-:S13]  /*0a90*/  ISETP.NE.AND P0, PT, R2, 0x1, PT ;  /* 0x000000010200780c */ /* 0x002fda0003f05270 */
[----:B------:R-:W-:Y:S05]  /*0aa0*/  @P0 BRA `(.L_x_11) ;  /* 0x0000000000480947 */ /* 0x000fea0003800000 */
[----:B------:R-:W1:Y:S01]  /*0ab0*/  S2UR UR7, SR_CgaCtaId ;  /* 0x00000000000779c3 */ /* 0x000e620000008800 */
[----:B------:R-:W-:Y:S01]  /*0ac0*/  UMOV UR9, 0x400 ;  /* 0x0000040000097882 */ /* 0x000fe20000000000 */
[----:B------:R-:W-:Y:S01]  /*0ad0*/  UMOV UR5, 0x20 ;  /* 0x0000002000057882 */ /* 0x000fe20000000000 */
[----:B------:R-:W-:Y:S01]  /*0ae0*/  UMOV UR4, 0x80 ;  /* 0x0000008000047882 */ /* 0x000fe20000000000 */
[----:B------:R-:W-:-:S04]  /*0af0*/  UIADD3 UR10, UPT, UPT, -UR5, 0x100000, URZ ;  /* 0x00100000050a7890 */ /* 0x000fc8000fffe1ff */
[----:B------:R-:W-:Y:S02]  /*0b00*/  USHF.L.U32 UR11, UR10, 0xb, URZ ;  /* 0x0000000b0a0b7899 */ /* 0x000fe400080006ff */
[----:B------:R-:W-:Y:S02]  /*0b10*/  USHF.L.U32 UR10, UR10, 0x1, URZ ;  /* 0x000000010a0a7899 */ /* 0x000fe400080006ff */
[----:B------:R-:W-:-:S04]  /*0b20*/  UIADD3 UR4, UPT, UPT, -UR4, 0x100000, URZ ;  /* 0x0010000004047890 */ /* 0x000fc8000fffe1ff */
[----:B------:R-:W-:Y:S02]  /*0b30*/  USHF.L.U32 UR5, UR4, 0xb, URZ ;  /* 0x0000000b04057899 */ /* 0x000fe400080006ff */
[----:B------:R-:W-:Y:S01]  /*0b40*/  USHF.L.U32 UR4, UR4, 0x1, URZ ;  /* 0x0000000104047899 */ /* 0x000fe200080006ff */
[----:B------:R-:W-:Y:S01]  /*0b50*/  ELECT P0, URZ, PT ;  /* 0x0000000000ff782f */ /* 0x000fe20003800000 */
[----:B-1----:R-:W-:Y:S01]  /*0b60*/  ULEA UR7, UR7, UR9, 0x18 ;  /* 0x0000000907077291 */ /* 0x002fe2000f8ec0ff */
[----:B------:R-:W1:Y:S11]  /*0b70*/  FENCE.VIEW.ASYNC.S ;  /* 0x00000000000073c6 */ /* 0x000e760000000000 */
[----:B-1----:R1:W2:Y:S01]  /*0b80*/  SYNCS.EXCH.64 URZ, [UR7+0x240], UR10 ;  /* 0x0002400a07ff75b2 */ /* 0x0022a20008000100 */
[----:B------:R1:W3:Y:S01]  /*0b90*/  SYNCS.EXCH.64 URZ, [UR7+0x250], UR4 ;  /* 0x0002500407ff75b2 */ /* 0x0002e20008000100 */
[----:B------:R1:W4:Y:S01]  /*0ba0*/  SYNCS.EXCH.64 URZ, [UR7+0x248], UR10 ;  /* 0x0002480a07ff75b2 */ /* 0x0003220008000100 */
[----:B------:R1:W1:Y:S01]  /*0bb0*/  SYNCS.EXCH.64 URZ, [UR7+0x258], UR4 ;  /* 0x0002580407ff75b2 */ /* 0x0002620008000100 */
[----:B------:R-:W-:Y:S01]  /*0bc0*/  NOP ;  /* 0x0000000000007918 */ /* 0x000fe20000000000 */
.L_x_11:
[----:B------:R-:W2:Y:S01]  /*0bd0*/  SHFL.IDX PT, R2, R75, RZ, 0x1f ;  /* 0x00001fff4b027589 */ /* 0x000ea200000e0000 */
[----:B------:R-:W-:Y:S01]  /*0be0*/  NOP ;  /* 0x0000000000007918 */ /* 0x000fe20000000000 */
[----:B--2---:R-:W-:-:S13]  /*0bf0*/  ISETP.NE.AND P0, PT, R2, 0x3, PT ;  /* 0x000000030200780c */ /* 0x004fda0003f05270 */
[----:B------:R-:W-:Y:S05]  /*0c00*/  @P0 BRA `(.L_x_12) ;  /* 0x0000000000300947 */ /* 0x000fea0003800000 */
[----:B-1----:R-:W1:Y:S01]  /*0c10*/  S2UR UR5, SR_CgaCtaId ;  /* 0x00000000000579c3 */ /* 0x002e620000008800 */
[----:B------:R-:W-:Y:S01]  /*0c20*/  UMOV UR7, 0x400 ;  /* 0x0000040000077882 */ /* 0x000fe20000000000 */
[----:B------:R-:W-:Y:S01]  /*0c30*/  UMOV UR4, 0x20 ;  /* 0x0000002000047882 */ /* 0x000fe20000000000 */
[----:B------:R-:W-:Y:S01]  /*0c40*/  ELECT P0, URZ, PT ;  /* 0x0000000000ff782f */ /* 0x000fe20003800000 */
[----:B------:R-:W-:-:S04]  /*0c50*/  UIADD3 UR10, UPT, UPT, -UR4, 0x100000, URZ ;  /* 0x00100000040a7890 */ /* 0x000fc8000fffe1ff */
[----:B------:R-:W-:Y:S02]  /*0c60*/  USHF.L.U32 UR11, UR10, 0xb, URZ ;  /* 0x0000000b0a0b7899 */ /* 0x000fe400080006ff */
[----:B------:R-:W-:Y:S02]  /*0c70*/  USHF.L.U32 UR10, UR10, 0x1, URZ ;  /* 0x000000010a0a7899 */ /* 0x000fe400080006ff */
[----:B-1----:R-:W-:Y:S01]  /*0c80*/  ULEA UR5, UR5, UR7, 0x18 ;  /* 0x0000000705057291 */ /* 0x002fe2000f8ec0ff */
[----:B------:R-:W1:Y:S11]  /*0c90*/  FENCE.VIEW.ASYNC.S ;  /* 0x00000000000073c6 */ /* 0x000e760000000000 */
[----:B-1----:R2:W1:Y:S01]  /*0ca0*/  SYNCS.EXCH.64 URZ, [UR5+0x260], UR10 ;  /* 0x0002600a05ff75b2 */ /* 0x0024620008000100 */
[----:B------:R2:W1:Y:S02]  /*0cb0*/  SYNCS.EXCH.64 URZ, [UR5+0x268], UR10 ;  /* 0x0002680a05ff75b2 */ /* 0x0004640008000100 */
[----:B--2---:R-:W-:Y:S01]  /*0cc0*/  NOP ;  /* 0x0000000000007918 */ /* 0x004fe20000000000 */
.L_x_12:
[----:B------:R-:W2:Y:S01]  /*0cd0*/  SHFL.IDX PT, R2, R75, RZ, 0x1f ;  /* 0x00001fff4b027589 */ /* 0x000ea200000e0000 */
[----:B------:R-:W-:Y:S01]  /*0ce0*/  NOP ;  /* 0x0000000000007918 */ /* 0x000fe20000000000 */
[----:B--2---:R-:W-:-:S13]  /*0cf0*/  ISETP.NE.AND P0, PT, R2, 0x4, PT ;  /* 0x000000040200780c */ /* 0x004fda0003f05270 */
[----:B------:R-:W-:Y:S05]  /*0d00*/  @P0 BRA `(.L_x_13) ;  /* 0x00000000004c0947 */ /* 0x000fea0003800000 */
[----:B-1----:R-:W1:Y:S01]  /*0d10*/  S2UR UR5, SR_CgaCtaId ;  /* 0x00000000000579c3 */ /* 0x002e620000008800 */
[----:B------:R-:W-:Y:S01]  /*0d20*/  UMOV UR9, 0x100 ;  /* 0x0000010000097882 */ /* 0x000fe20000000000 */
[----:B------:R-:W-:Y:S01]  /*0d30*/  UMOV UR7, 0x400 ;  /* 0x0000040000077882 */ /* 0x000fe20000000000 */
[----:B------:R-:W-:Y:S01]  /*0d40*/  USEL UR9, UR9, 0xe0, UP2 ;  /* 0x000000e009097887 */ /* 0x000fe20009000000 */
[----:B------:R-:W-:Y:S01]  /*0d50*/  UMOV UR4, 0x1 ;  /* 0x0000000100047882 */ /* 0x000fe20000000000 */
[----:B------:R-:W-:Y:S01]  /*0d60*/  ELECT P0, URZ, PT ;  /* 0x0000000000ff782f */ /* 0x000fe20003800000 */
[----:B------:R-:W-:-:S04]  /*0d70*/  UIADD3 UR10, UPT, UPT, -UR4, 0x100000, URZ ;  /* 0x00100000040a7890 */ /* 0x000fc8000fffe1ff */
[----:B------:R-:W-:Y:S02]  /*0d80*/  USHF.L.U32 UR11, UR10, 0xb, URZ ;  /* 0x0000000b0a0b7899 */ /* 0x000fe400080006ff */
[----:B------:R-:W-:Y:S02]  /*0d90*/  USHF.L.U32 UR10, UR10, 0x1, URZ ;  /* 0x000000010a0a7899 */ /* 0x000fe400080006ff */
[----:B------:R-:W-:-:S04]  /*0da0*/  UIADD3 UR12, UPT, UPT, -UR9, 0x100000, URZ ;  /* 0x00100000090c7890 */ /* 0x000fc8000fffe1ff */
[----:B------:R-:W-:Y:S02]  /*0db0*/  USHF.L.U32 UR13, UR12, 0xb, URZ ;  /* 0x0000000b0c0d7899 */ /* 0x000fe400080006ff */
[----:B------:R-:W-:Y:S02]  /*0dc0*/  USHF.L.U32 UR12, UR12, 0x1, URZ ;  /* 0x000000010c0c7899 */ /* 0x000fe400080006ff */
[----:B-1----:R-:W-:Y:S01]  /*0dd0*/  ULEA UR5, UR5, UR7, 0x18 ;  /* 0x0000000705057291 */ /* 0x002fe2000f8ec0ff */
[----:B------:R-:W1:Y:S11]  /*0de0*/  FENCE.VIEW.ASYNC.S ;  /* 0x00000000000073c6 */ /* 0x000e760000000000 */
[----:B-1----:R2:W1:Y:S01]  /*0df0*/  SYNCS.EXCH.64 URZ, [UR5+0x270], UR10 ;  /* 0x0002700a05ff75b2 */ /* 0x0024620008000100 */
[----:B------:R2:W1:Y:S01]  /*0e00*/  SYNCS.EXCH.64 URZ, [UR5+0x280], UR12 ;  /* 0x0002800c05ff75b2 */ /* 0x0004620008000100 */
[----:B------:R2:W1:Y:S01]  /*0e10*/  SYNCS.EXCH.64 URZ, [UR5+0x278], UR10 ;  /* 0x0002780a05ff75b2 */ /* 0x0004620008000100 */
[----:B------:R2:W1:Y:S02]  /*0e20*/  SYNCS.EXCH.64 URZ, [UR5+0x288], UR12 ;  /* 0x0002880c05ff75b2 */ /* 0x0004640008000100 */
[----:B--2---:R-:W-:Y:S01]  /*0e30*/  NOP ;  /* 0x0000000000007918 */ /* 0x004fe20000000000 */
.L_x_13:
[----:B------:R-:W2:Y:S01]  /*0e40*/  SHFL.IDX PT, R2, R75, RZ, 0x1f ;  /* 0x00001fff4b027589 */ /* 0x000ea200000e0000 */
[----:B------:R-:W-:Y:S01]  /*0e50*/  NOP ;  /* 0x0000000000007918 */ /* 0x000fe20000000000 */
[----:B--2---:R-:W-:-:S13]  /*0e60*/  ISETP.NE.AND P0, PT, R2, 0x5, PT ;  /* 0x000000050200780c */ /* 0x004fda0003f05270 */
[----:B------:R-:W-:Y:S05]  /*0e70*/  @P0 BRA `(.L_x_14) ;  /* 0x0000000000580947 */ /* 0x000fea0003800000 */
[----:B-1----:R-:W1:Y:S01]  /*0e80*/  S2UR UR7, SR_CgaCtaId ;  /* 0x00000000000779c3 */ /* 0x002e620000008800 */
        /* <DEDUP_REMOVED lines=12> */
[----:B-1----:R2:W1:Y:S01]  /*0f50*/  SYNCS.EXCH.64 URZ, [UR7+0x290], UR10 ;  /* 0x0002900a07ff75b2 */ /* 0x0024620008000100 */
[----:B------:R2:W1:Y:S01]  /*0f60*/  SYNCS.EXCH.64 URZ, [UR7+0x2b0], UR4 ;  /* 0x0002b00407ff75b2 */ /* 0x0004620008000100 */
[----:B------:R2:W1:Y:S01]  /*0f70*/  SYNCS.EXCH.64 URZ, [UR7+0x298], UR10 ;  /* 0x0002980a07ff75b2 */ /* 0x0004620008000100 */
[----:B------:R2:W1:Y:S01]  /*0f80*/  SYNCS.EXCH.64 URZ, [UR7+0x2b8], UR4 ;  /* 0x0002b80407ff75b2 */ /* 0x0004620008000100 */
[----:B------:R2:W1:Y:S01]  /*0f90*/  SYNCS.EXCH.64 URZ, [UR7+0x2a0], UR10 ;  /* 0x0002a00a07ff75b2 */ /* 0x0004620008000100 */
[----:B------:R2:W1:Y:S01]  /*0fa0*/  SYNCS.EXCH.64 URZ, [UR7+0x2c0], UR4 ;  /* 0x0002c00407ff75b2 */ /* 0x0004620008000100 */
[----:B------:R2:W1:Y:S01]  /*0fb0*/  SYNCS.EXCH.64 URZ, [UR7+0x2a8], UR10 ;  /* 0x0002a80a07ff75b2 */ /* 0x0004620008000100 */
[----:B------:R2:W1:Y:S02]  /*0fc0*/  SYNCS.EXCH.64 URZ, [UR7+0x2c8], UR4 ;  /* 0x0002c80407ff75b2 */ /* 0x0004640008000100 */
[----:B--2---:R-:W-:Y:S01]  /*0fd0*/  NOP ;  /* 0x0000000000007918 */ /* 0x004fe20000000000 */
.L_x_14:
        /* <DEDUP_REMOVED lines=18> */
.L_x_15:
[----:B-1----:R-:W1:Y:S01]  /*1100*/  S2UR UR5, SR_CTAID.X ;  /* 0x00000000000579c3 */ /* 0x002e620000002500 */
[----:B------:R-:W-:-:S05]  /*1110*/  CS2R.32 R69, SR_CgaSize ;  /* 0x0000000000457805 */ /* 0x000fca0000008a00 */
[----:B------:R-:W-:-:S05]  /*1120*/  IMAD R69, R69, -0xa0, RZ ;  /* 0xffffff6045457824 */ /* 0x000fca00078e02ff */
[----:B------:R-:W-:-:S14]  /*1130*/  R2UR UR9, R69 ;  /* 0x00000000450972ca */ /* 0x000fdc00000e0000 */
[----:B------:R-:W2:Y:S01]  /*1140*/  LDCU UR9, c[0x0][UR9+0x2b0] ;  /* 0x00005600090977ac */ /* 0x000ea20008000800 */
[----:B------:R-:W-:Y:S01]  /*1150*/  NOP ;  /* 0x0000000000007918 */ /* 0x000fe20000000000 */
[----:B------:R-:W-:-:S05]  /*1160*/  CS2R.32 R69, SR_CgaSize ;  /* 0x0000000000457805 */ /* 0x000fca0000008a00 */
[----:B------:R-:W-:-:S05]  /*1170*/  IMAD R69, R69, -0xa0, RZ ;  /* 0xffffff6045457824 */ /* 0x000fca00078e02ff */
[----:B------:R-:W-:-:S14]  /*1180*/  R2UR UR7, R69 ;  /* 0x00000000450772ca */ /* 0x000fdc00000e0000 */
[----:B------:R-:W3:Y:S01]  /*1190*/  LDCU UR7, c[0x0][UR7+0x2b4] ;  /* 0x00005680070777ac */ /* 0x000ee20008000800 */
[----:B------:R-:W4:Y:S08]  /*11a0*/  S2UR UR4, SR_CTAID.Y ;  /* 0x00000000000479c3 */ /* 0x000f300000002600 */
[----:B------:R-:W3:Y:S01]  /*11b0*/  LDC R9, c[0x0][0xb24] ;  /* 0x0002c900ff097b82 */ /* 0x000ee20000000800 */
[----:B-1----:R-:W-:-:S02]  /*11c0*/  I2FP.F32.U32 R4, UR5 ;  /* 0x0000000500047c45 */ /* 0x002fc40008201000 */
[----:B------:R-:W-:-:S05]  /*11d0*/  CS2R.32 R5, SR_CgaSize ;  /* 0x0000000000057805 */ /* 0x000fca0000008a00 */
[----:B------:R-:W-:-:S06]  /*11e0*/  IMAD R5, R5, -0xa0, RZ ;  /* 0xffffff6005057824 */ /* 0x000fcc00078e02ff */
[----:B------:R-:W1:Y:S01]  /*11f0*/  LDC R5, c[0x0][R5+0x2a0] ;  /* 0x0000a80005057b82 */ /* 0x000e620000000800 */
[----:B------:R-:W-:Y:S01]  /*1200*/  MOV R69, UR5 ;  /* 0x0000000500457c02 */ /* 0x000fe20008000f00 */
[----:B--2---:R-:W-:Y:S01]  /*1210*/  FMUL R4, R4, UR9 ;  /* 0x0000000904047c20 */ /* 0x004fe20008400000 */
[----:B----4-:R-:W-:Y:S02]  /*1220*/  I2FP.F32.U32 R2, UR4 ;  /* 0x0000000400027c45 */ /* 0x010fe40008201000 */
[----:B------:R-:W-:-:S05]  /*1230*/  CS2R.32 R3, SR_CgaSize ;  /* 0x0000000000037805 */ /* 0x000fca0000008a00 */
[----:B------:R-:W-:-:S06]  /*1240*/  IMAD R3, R3, -0xa0, RZ ;  /* 0xffffff6003037824 */ /* 0x000fcc00078e02ff */
[----:B------:R-:W2:Y:S01]  /*1250*/  LDC R3, c[0x0][R3+0x2a4] ;  /* 0x0000a90003037b82 */ /* 0x000ea20000000800 */
[----:B------:R-:W4:Y:S01]  /*1260*/  F2I.U32.TRUNC.NTZ R68, R4 ;  /* 0x0000000400447305 */ /* 0x000f22000020f000 */
[----:B------:R-:W-:Y:S01]  /*1270*/  MOV R63, UR4 ;  /* 0x00000004003f7c02 */ /* 0x000fe20008000f00 */
[----:B---3--:R-:W-:-:S05]  /*1280*/  FMUL R2, R2, UR7 ;  /* 0x0000000702027c20 */ /* 0x008fca0008400000 */
[----:B------:R-:W-:Y:S01]  /*1290*/  BAR.SYNC.DEFER_BLOCKING 0x0 ;  /* 0x0000000000007b1d */ /* 0x000fe20000010000 */
[----:B------:R-:W-:-:S05]  /*12a0*/  ISETP.GE.AND P0, PT, R9, 0x1, PT ;  /* 0x000000010900780c */ /* 0x000fca0003f06270 */
[----:B------:R-:W3:Y:S02]  /*12b0*/  F2I.U32.TRUNC.NTZ R62, R2 ;  /* 0x00000002003e7305 */ /* 0x000ee4000020f000 */
[----:B------:R-:W2:Y:S01]  /*12c0*/  S2UR UR36, SR_CTAID.Z ;  /* 0x00000000002479c3 */ /* 0x000ea20000002700 */
[----:B----4-:R-:W-:-:S05]  /*12d0*/  IADD3 R68, PT, PT, -R68, RZ, RZ ;  /* 0x000000ff44447210 */ /* 0x010fca0007ffe1ff */
[----:B-1----:R-:W-:Y:S01]  /*12e0*/  IMAD R68, R5, R68, UR5 ;  /* 0x0000000505447e24 */ /* 0x002fe2000f8e0244 */
[----:B---3--:R-:W-:-:S05]  /*12f0*/  IADD3 R62, PT, PT, -R62, RZ, RZ ;  /* 0x000000ff3e3e7210 */ /* 0x008fca0007ffe1ff */
[----:B--2---:R-:W-:Y:S01]  /*1300*/  IMAD R62, R3, R62, UR4 ;  /* 0x00000004033e7e24 */ /* 0x004fe2000f8e023e */
[----:B------:R-:W-:Y:S06]  /*1310*/  @!P0 BRA `(.L_x_16) ;  /* 0x0000000000b88947 */ /* 0x000fec0003800000 */
[----:B------:R-:W1:Y:S01]  /*1320*/  LDC.64 R4, c[0x0][0xb18] ;  /* 0x0002c600ff047b82 */ /* 0x000e620000000a00 */
[----:B------:R-:W-:-:S07]  /*1330*/  ISETP.NE.AND P0, PT, R9, 0x1, PT ;  /* 0x000000010900780c */ /* 0x000fce0003f05270 */
[----:B------:R-:W2:Y:S08]  /*1340*/  LDC R10, c[0x0][0xb0c] ;  /* 0x0002c300ff0a7b82 */ /* 0x000eb00000000800 */
[----:B------:R-:W3:Y:S08]  /*1350*/  LDC R11, c[0x0][0x370] ;  /* 0x0000dc00ff0b7b82 */ /* 0x000ef00000000800 */
[----:B------:R-:W4:Y:S01]  /*1360*/  LDC R12, c[0x0][0x374] ;  /* 0x0000dd00ff0c7b82 */ /* 0x000f220000000800 */
[----:B-1----:R-:W-:-:S07]  /*1370*/  ISETP.NE.AND P1, PT, R4, 0x1, PT ;  /* 0x000000010400780c */ /* 0x002fce0003f25270 */
[----:B------:R-:W3:Y:S01]  /*1380*/  LDC.64 R6, c[0x0][0xb10] ;  /* 0x0002c400ff067b82 */ /* 0x000ee20000000a00 */
[----:B--2---:R-:W-:-:S07]  /*1390*/  ISETP.NE.AND P2, PT, R10, 0x1, PT ;  /* 0x000000010a00780c */ /* 0x004fce0003f45270 */
[----:B------:R-:W1:Y:S08]  /*13a0*/  LDC R8, c[0x0][0xb20] ;  /* 0x0002c800ff087b82 */ /* 0x000e700000000800 */
[----:B------:R-:W2:Y:S01]  /*13b0*/  LDC.64 R2, c[0x0][0xb28] ;  /* 0x0002ca00ff027b82 */ /* 0x000ea20000000a00 */
[----:B----4-:R-:W-:-:S04]  /*13c0*/  IMAD.HI.U32 R13, R12, R5, RZ ;  /* 0x000000050c0d7227 */ /* 0x010fc800078e00ff */
[----:B------:R-:W-:-:S04]  /*13d0*/  IMAD.HI.U32 R5, R63, R5, RZ ;  /* 0x000000053f057227 */ /* 0x000fc800078e00ff */
[----:B---3--:R-:W-:-:S04]  /*13e0*/  IMAD.HI.U32 R14, R11, R6, RZ ;  /* 0x000000060b0e7227 */ /* 0x008fc800078e00ff */
[----:B------:R-:W-:Y:S01]  /*13f0*/  IMAD.HI.U32 R16, R69, R6, RZ ;  /* 0x0000000645107227 */ /* 0x000fe200078e00ff */
[-C--:B------:R-:W-:Y:S02]  /*1400*/  @P2 SHF.R.U32.HI R11, RZ, R7.reuse, R14 ;  /* 0x00000007ff0b2219 */ /* 0x080fe4000001160e */
[-C--:B-1----:R-:W-:Y:S02]  /*1410*/  @P1 SHF.R.U32.HI R12, RZ, R8.reuse, R13 ;  /* 0x00000008ff0c1219 */ /* 0x082fe4000001160d */
[----:B------:R-:W-:Y:S02]  /*1420*/  SHF.R.U32.HI R8, RZ, R8, R5 ;  /* 0x00000008ff087219 */ /* 0x000fe40000011605 */
[----:B------:R-:W-:Y:S02]  /*1430*/  SHF.R.U32.HI R16, RZ, R7, R16 ;  /* 0x00000007ff107219 */ /* 0x000fe40000011610 */
[----:B------:R-:W-:Y:S01]  /*1440*/  SEL R5, R63, R8, !P1 ;  /* 0x000000083f057207 */ /* 0x000fe20004800000 */
[----:B--2---:R-:W-:Y:S01]  /*1450*/  IMAD.HI.U32 R14, R12, R2, RZ ;  /* 0x000000020c0e7227 */ /* 0x004fe200078e00ff */
[----:B------:R-:W-:-:S03]  /*1460*/  SEL R7, R69, R16, !P2 ;  /* 0x0000001045077207 */ /* 0x000fc60005000000 */
[----:B------:R-:W-:Y:S01]  /*1470*/  IMAD.HI.U32 R6, R11, R2, RZ ;  /* 0x000000020b067227 */ /* 0x000fe200078e00ff */
[----:B------:R-:W-:-:S04]  /*1480*/  @P0 SHF.R.U32.HI R12, RZ, R3, R14 ;  /* 0x00000003ff0c0219 */ /* 0x000fc8000001160e */
[----:B------:R-:W-:Y:S01]  /*1490*/  @P0 SHF.R.U32.HI R11, RZ, R3, R6 ;  /* 0x00000003ff0b0219 */ /* 0x000fe20000011606 */
[----:B------:R-:W-:-:S04]  /*14a0*/  IMAD R12, R12, R9, RZ ;  /* 0x000000090c0c7224 */ /* 0x000fc800078e02ff */
[----:B------:R-:W-:Y:S01]  /*14b0*/  IMAD R6, R11, R9, RZ ;  /* 0x000000090b067224 */ /* 0x000fe200078e02ff */
[----:B------:R-:W-:-:S04]  /*14c0*/  ISETP.GE.AND P1, PT, R5, R12, PT ;  /* 0x0000000c0500720c */ /* 0x000fc80003f26270 */
[----:B------:R-:W-:Y:S01]  /*14d0*/  ISETP.GE.OR P1, PT, R7, R6, P1 ;  /* 0x000000060700720c */ /* 0x000fe20000f26670 */
[----:B------:R-:W-:-:S05]  /*14e0*/  IMAD.HI.U32 R6, R5, R2, RZ ;  /* 0x0000000205067227 */ /* 0x000fca00078e00ff */
[----:B------:R-:W-:-:S04]  /*14f0*/  SHF.R.U32.HI R6, RZ, R3, R6 ;  /* 0x00000003ff067219 */ /* 0x000fc80000011606 */
[----:B------:R-:W-:-:S03]  /*1500*/  SEL R6, R5, R6, !P0 ;  /* 0x0000000605067207 */ /* 0x000fc60004000000 */
[----:B------:R-:W-:Y:S01]  /*1510*/  @!P1 IMAD.HI.U32 R8, R7, R2, RZ ;  /* 0x0000000207089227 */ /* 0x000fe200078e00ff */
[----:B------:R-:W-:-:S04]  /*1520*/  IADD3 R2, PT, PT, -R6, RZ, RZ ;  /* 0x000000ff06027210 */ /* 0x000fc80007ffe1ff */
[----:B------:R-:W-:Y:S01]  /*1530*/  @!P1 SHF.R.U32.HI R8, RZ, R3, R8 ;  /* 0x00000003ff089219 */ /* 0x000fe20000011608 */
[----:B------:R-:W-:-:S03]  /*1540*/  IMAD R2, R9, R2, R5 ;  /* 0x0000000209027224 */ /* 0x000fc600078e0205 */
[----:B------:R-:W-:Y:S02]  /*1550*/  @!P1 SEL R3, R7, R8, !P0 ;  /* 0x0000000807039207 */ /* 0x000fe40004000000 */
[----:B------:R-:W-:-:S03]  /*1560*/  IADD3 R8, PT, PT, -R5, RZ, RZ ;  /* 0x000000ff05087210 */ /* 0x000fc60007ffe1ff */
[--C-:B------:R-:W-:Y:S02]  /*1570*/  @!P1 IMAD.IADD R6, R6, 0x1, -R3.reuse ;  /* 0x0000000106069824 */ /* 0x100fe400078e0a03 */
[----:B------:R-:W-:Y:S01]  /*1580*/  @!P1 IMAD R3, R2, R11, R3 ;  /* 0x0000000b02039224 */ /* 0x000fe200078e0203 */
[----:B------:R-:W-:Y:S01]  /*1590*/  IADD3 R2, PT, PT, -R7, RZ, RZ ;  /* 0x000000ff07027210 */ /* 0x000fe20007ffe1ff */
[----:B------:R-:W-:Y:S02]  /*15a0*/  @!P1 IMAD R5, R6, R9, R7 ;  /* 0x0000000906059224 */ /* 0x000fe400078e0207 */
[----:B------:R-:W-:Y:S02]  /*15b0*/  IMAD R8, R4, R8, R63 ;  /* 0x0000000804087224 */ /* 0x000fe400078e023f */
[----:B------:R-:W-:Y:S02]  /*15c0*/  @!P1 IMAD.MOV.U32 R7, RZ, RZ, R3 ;  /* 0x000000ffff079224 */ /* 0x000fe400078e0003 */
[----:B------:R-:W-:-:S02]  /*15d0*/  IMAD R2, R10, R2, R69 ;  /* 0x000000020a027224 */ /* 0x000fc400078e0245 */
[----:B------:R-:W-:Y:S02]  /*15e0*/  IMAD R63, R5, R4, R8 ;  /* 0x00000004053f7224 */ /* 0x000fe400078e0208 */
[----:B------:R-:W-:Y:S02]  /*15f0*/  IMAD R69, R7, R10, R2 ;  /* 0x0000000a07457224 */ /* 0x000fe400078e0202 */
.L_x_16:
[----:B------:R-:W1:Y:S01]  /*1600*/  LDCU UR4, c[0x0][0xb30] ;  /* 0x00016600ff0477ac */ /* 0x000e620008000800 */
[----:B------:R-:W2:Y:S08]  /*1610*/  S2UR UR37, SR_CgaCtaId ;  /* 0x00000000002579c3 */ /* 0x000eb00000008800 */
[----:B------:R-:W3:Y:S01]  /*1620*/  LDC R26, c[0x0][0xb24] ;  /* 0x0002c900ff1a7b82 */ /* 0x000ee20000000800 */
[----:B-1----:R-:W-:-:S09]  /*1630*/  UISETP.NE.AND UP1, UPT, UR4, 0x1, UPT ;  /* 0x000000010400788c */ /* 0x002fd2000bf25270 */
[----:B--2---:R-:W-:Y:S05]  /*1640*/  BRA.U UP1, `(.L_x_17) ;  /* 0x0000000101407547 */ /* 0x004fea000b800000 */
[----:B------:R-:W1:Y:S08]  /*1650*/  LDC.64 R4, c[0x0][0xb10] ;  /* 0x0002c400ff047b82 */ /* 0x000e700000000a00 */
[----:B------:R-:W2:Y:S08]  /*1660*/  LDC.64 R2, c[0x0][0xb18] ;  /* 0x0002c600ff027b82 */ /* 0x000eb00000000a00 */
[----:B------:R-:W4:Y:S08]  /*1670*/  LDC R6, c[0x0][0xb20] ;  /* 0x0002c800ff067b82 */ /* 0x000f300000000800 */
[----:B------:R-:W3:Y:S01]  /*1680*/  LDC R8, c[0x0][0xb0c] ;  /* 0x0002c300ff087b82 */ /* 0x000ee20000000800 */
[----:B-1----:R-:W-:-:S05]  /*1690*/  IMAD.HI.U32 R4, R69, R4, RZ ;  /* 0x0000000445047227 */ /* 0x002fca00078e00ff */
[----:B------:R-:W-:Y:S01]  /*16a0*/  SHF.R.U32.HI R4, RZ, R5, R4 ;  /* 0x00000005ff047219 */ /* 0x000fe20000011604 */
[----:B--2---:R-:W-:Y:S01]  /*16b0*/  IMAD.HI.U32 R3, R63, R3, RZ ;  /* 0x000000033f037227 */ /* 0x004fe200078e00ff */
[----:B------:R-:W-:-:S04]  /*16c0*/  ISETP.NE.AND P0, PT, R2, 0x1, PT ;  /* 0x000000010200780c */ /* 0x000fc80003f05270 */
[----:B----4-:R-:W-:-:S04]  /*16d0*/  SHF.R.U32.HI R6, RZ, R6, R3 ;  /* 0x00000006ff067219 */ /* 0x010fc80000011603 */
[----:B------:R-:W-:Y:S02]  /*16e0*/  SEL R3, R63, R6, !P0 ;  /* 0x000000063f037207 */ /* 0x000fe40004000000 */
[----:B---3--:R-:W-:-:S04]  /*16f0*/  ISETP.NE.AND P1, PT, R8, 0x1, PT ;  /* 0x000000010800780c */ /* 0x008fc80003f25270 */
[----:B------:R-:W-:-:S05]  /*1700*/  SEL R4, R69, R4, !P1 ;  /* 0x0000000445047207 */ /* 0x000fca0004800000 */
[----:B------:R-:W-:Y:S02]  /*1710*/  IMAD.IADD R5, R3, 0x1, -R4 ;  /* 0x0000000103057824 */ /* 0x000fe400078e0a04 */
[----:B------:R-:W-:Y:S02]  /*1720*/  IMAD.IADD R3, R4, 0x1, -R3 ;  /* 0x0000000104037824 */ /* 0x000fe400078e0a03 */
[----:B------:R-:W-:Y:S02]  /*1730*/  IMAD R69, R5, R8, R69 ;  /* 0x0000000805457224 */ /* 0x000fe400078e0245 */
[----:B------:R-:W-:-:S07]  /*1740*/  IMAD R63, R3, R2, R63 ;  /* 0x00000002033f7224 */ /* 0x000fce00078e023f */
.L_x_17:
[----:B------:R-:W-:Y:S01]  /*1750*/  BAR.SYNC.DEFER_BLOCKING 0x0 ;  /* 0x0000000000007b1d */ /* 0x000fe20000010000 */
[----:B------:R-:W-:Y:S01]  /*1760*/  UISETP.NE.AND UP1, UPT, UR8, 0x2, UPT ;  /* 0x000000020800788c */ /* 0x000fe2000bf25270 */
[----:B------:R-:W-:Y:S02]  /*1770*/  ISETP.NE.OR P5, PT, R0, 0x2, !P5 ;  /* 0x000000020000780c */ /* 0x000fe40006fa5670 */
[----:B------:R-:W-:-:S06]  /*1780*/  LOP3.LUT R2, R86, 0x1f, RZ, 0xc0, !PT ;  /* 0x0000001f56027812 */ /* 0x000fcc00078ec0ff */
[----:B------:R-:W-:Y:S05]  /*1790*/  BRA.U UP1, `(.L_x_18) ;  /* 0x0000002101e07547 */ /* 0x000fea000b800000 */
[----:B------:R-:W1:Y:S01]  /*17a0*/  LDCU UR13, c[0x0][0x38c] ;  /* 0x00007180ff0d77ac */ /* 0x000e620008000800 */
[----:B------:R-:W2:Y:S01]  /*17b0*/  LDC R9, c[0x0][0x370] ;  /* 0x0000dc00ff097b82 */ /* 0x000ea20000000800 */
[----:B------:R-:W-:Y:S01]  /*17c0*/  PLOP3.LUT P1, PT, PT, PT, UP2, 0x80, 0x8 ;  /* 0x000000000008781c */ /* 0x000fe20003f2f028 */
[----:B------:R-:W-:Y:S01]  /*17d0*/  HFMA2 R12, -RZ, RZ, 0, 0 ;  /* 0x00000000ff0c7431 */ /* 0x000fe200000001ff */
[----:B------:R-:W-:Y:S01]  /*17e0*/  ISETP.EQ.OR P4, PT, R2, RZ, P5 ;  /* 0x000000ff0200720c */ /* 0x000fe20002f82670 */
[----:B------:R-:W-:Y:S01]  /*17f0*/  IMAD.MOV.U32 R15, RZ, RZ, 0x1 ;  /* 0x00000001ff0f7424 */ /* 0x000fe200078e00ff */
[----:B------:R-:W-:Y:S01]  /*1800*/  PLOP3.LUT P1, PT, P1, PT, PT, 0x8, 0x80 ;  /* 0x000000000080781c */ /* 0x000fe20000f2e170 */
[----:B------:R-:W-:Y:S01]  /*1810*/  IMAD.MOV.U32 R14, RZ, RZ, RZ ;  /* 0x000000ffff0e7224 */ /* 0x000fe200078e00ff */
[----:B------:R-:W-:Y:S01]  /*1820*/  MOV R8, 0x1 ;  /* 0x0000000100087802 */ /* 0x000fe20000000f00 */
[----:B------:R-:W4:Y:S01]  /*1830*/  LDC R0, c[0x0][0x374] ;  /* 0x0000dd00ff007b82 */ /* 0x000f220000000800 */
[----:B------:R-:W-:Y:S01]  /*1840*/  IMAD.MOV.U32 R10, RZ, RZ, RZ ;  /* 0x000000ffff0a7224 */ /* 0x000fe200078e00ff */
[----:B------:R-:W2:Y:S01]  /*1850*/  LDCU.64 UR22, c[0x0][0x348] ;  /* 0x00006900ff1677ac */ /* 0x000ea20008000a00 */
[----:B------:R-:W-:Y:S01]  /*1860*/  UMOV UR6, URZ ;  /* 0x000000ff00067c82 */ /* 0x000fe20008000000 */
[----:B-1----:R-:W-:-:S04]  /*1870*/  UIADD3 UR5, UPT, UPT, UR13, 0x1f, URZ ;  /* 0x0000001f0d057890 */ /* 0x002fc8000fffe0ff */
[----:B------:R-:W-:-:S04]  /*1880*/  USHF.R.S32.HI UR4, URZ, 0x1f, UR5 ;  /* 0x0000001fff047899 */ /* 0x000fc80008011405 */
[----:B------:R-:W-:-:S04]  /*1890*/  ULEA.HI UR4, UR4, UR5, URZ, 0x5 ;  /* 0x0000000504047291 */ /* 0x000fc8000f8f28ff */
[----:B------:R-:W-:Y:S02]  /*18a0*/  USHF.R.S32.HI UR15, URZ, 0x5, UR4 ;  /* 0x00000005ff0f7899 */ /* 0x000fe40008011404 */
[----:B------:R-:W-:Y:S02]  /*18b0*/  UIADD3 UR4, UPT, UPT, UR13, -0x1, URZ ;  /* 0xffffffff0d047890 */ /* 0x000fe4000fffe0ff */
[----:B------:R-:W-:Y:S02]  /*18c0*/  UISETP.LT.U32.AND UP0, UPT, UR15, 0x24, UPT ;  /* 0x000000240f00788c */ /* 0x000fe4000bf01070 */
[----:B------:R-:W-:Y:S02]  /*18d0*/  UISETP.GE.U32.AND UP1, UPT, UR4, -0x3f, UPT ;  /* 0xffffffc10400788c */ /* 0x000fe4000bf26070 */
[----:B------:R-:W-:Y:S02]  /*18e0*/  USEL UR14, UR15, 0x24, UP0 ;  /* 0x000000240f0e7887 */ /* 0x000fe40008000000 */
[----:B------:R-:W-:-:S02]  /*18f0*/  UIADD3 UR13, UPT, UPT, UR13, 0x3e, URZ ;  /* 0x0000003e0d0d7890 */ /* 0x000fc4000fffe0ff */
[----:B------:R-:W-:Y:S02]  /*1900*/  UIADD3 UR5, UPT, UPT, UR14, -0x1, URZ ;  /* 0xffffffff0e057890 */ /* 0x000fe4000fffe0ff */
[----:B------:R-:W-:-:S03]  /*1910*/  UIADD3 UR7, UPT, UPT, UR15, -UR14, URZ ;  /* 0x8000000e0f077290 */ /* 0x000fc6000fffe0ff */
[----:B------:R-:W-:-:S04]  /*1920*/  @UP1 UIADD3 UR5, UPT, UPT, UR14, URZ, URZ ;  /* 0x000000ff0e051290 */ /* 0x000fc8000fffe0ff */
[----:B--2---:R-:W-:-:S12]  /*1930*/  UIADD3 UR5, UPT, UPT, UR5, 0x1, URZ ;  /* 0x0000000105057890 */ /* 0x004fd8000fffe0ff */
.L_x_36:
[----:B------:R-:W-:Y:S01]  /*1940*/  UISETP.NE.AND UP0, UPT, UR37, URZ, UPT ;  /* 0x000000ff2500728c */ /* 0x000fe2000bf05270 */
[----:B------:R-:W1:Y:S08]  /*1950*/  S2UR UR37, SR_CgaCtaId ;  /* 0x00000000002579c3 */ /* 0x000e700000008800 */
[----:B------:R-:W-:Y:S05]  /*1960*/  BRA.U UP0, `(.L_x_19) ;  /* 0x0000000100347547 */ /* 0x000fea000b800000 */
[----:B------:R-:W2:Y:S01]  /*1970*/  S2R R2, SR_CgaCtaId ;  /* 0x0000000000027919 */ /* 0x000ea20000008800 */
[----:B------:R-:W-:-:S04]  /*1980*/  MOV R3, 0x400 ;  /* 0x0000040000037802 */ /* 0x000fc80000000f00 */
[----:B--2---:R-:W-:Y:S02]  /*1990*/  LEA R3, R2, R3, 0x18 ;  /* 0x0000000302037211 */ /* 0x004fe400078ec0ff */
[----:B------:R-:W-:-:S03]  /*19a0*/  SHF.L.U32 R2, R8, 0x1f, RZ ;  /* 0x0000001f08027819 */ /* 0x000fc600000006ff */
[----:B------:R-:W-:-:S04]  /*19b0*/  IMAD R3, R10, 0x8, R3 ;  /* 0x000000080a037824 */ /* 0x000fc800078e0203 */
[----:B------:R-:W2:Y:S02]  /*19c0*/  SYNCS.PHASECHK.TRANS64.TRYWAIT P0, [R3+URZ+0x2e0], R2 ;  /* 0x0002e002030075a7 */ /* 0x000ea400080011ff */
[----:B--2---:R-:W-:Y:S05]  /*19d0*/  @!P0 BRA `(.L_x_20) ;  /* 0x0000005c00008947 */ /* 0x004fea0003800000 */
.L_x_135:
[----:B------:R-:W-:Y:S01]  /*19e0*/  VIADD R10, R10, 0x1 ;  /* 0x000000010a0a7836 */ /* 0x000fe20000000000 */
[----:B------:R2:W-:Y:S04]  /*19f0*/  SYNCS.ARRIVE.TRANS64.A1T0 RZ, [R3+URZ+0x2d0], RZ ;  /* 0x0002d0ff03ff79a7 */ /* 0x0005e800081000ff */
[----:B------:R-:W-:-:S04]  /*1a00*/  ISETP.NE.AND P0, PT, R10, 0x2, PT ;  /* 0x000000020a00780c */ /* 0x000fc80003f05270 */
[----:B------:R-:W-:Y:S02]  /*1a10*/  SEL R10, R10, RZ, P0 ;  /* 0x000000ff0a0a7207 */ /* 0x000fe40000000000 */
[----:B--2---:R-:W-:-:S04]  /*1a20*/  SEL R3, RZ, 0x1, P0 ;  /* 0x00000001ff037807 */ /* 0x004fc80000000000 */
[----:B------:R-:W-:-:S07]  /*1a30*/  LOP3.LUT R8, R8, R3, RZ, 0x3c, !PT ;  /* 0x0000000308087212 */ /* 0x000fce00078e3cff */
.L_x_19:
[----:B------:R-:W-:Y:S01]  /*1a40*/  UMOV UR4, 0x400 ;  /* 0x0000040000047882 */ /* 0x000fe20000000000 */
[----:B------:R-:W-:Y:S01]  /*1a50*/  SHF.L.U32 R2, R15, 0x1f, RZ ;  /* 0x0000001f0f027819 */ /* 0x000fe200000006ff */
[----:B-1----:R-:W-:Y:S01]  /*1a60*/  ULEA UR4, UR37, UR4, 0x18 ;  /* 0x0000000425047291 */ /* 0x002fe2000f8ec0ff */
[----:B------:R-:W-:Y:S01]  /*1a70*/  R2UR UR35, R69 ;  /* 0x00000000452372ca */ /* 0x000fe200000e0000 */
[----:B------:R-:W-:Y:S01]  /*1a80*/  UISETP.GE.U32.AND UP0, UPT, UR13, 0x3f, UPT ;  /* 0x0000003f0d00788c */ /* 0x000fe2000bf06070 */
[----:B------:R-:W-:Y:S01]  /*1a90*/  R2UR UR11, R63 ;  /* 0x000000003f0b72ca */ /* 0x000fe200000e0000 */
[----:B------:R-:W-:Y:S01]  /*1aa0*/  ULEA UR8, UR6, UR4, 0x3 ;  /* 0x0000000406087291 */ /* 0x000fe2000f8e18ff */
[----:B------:R-:W-:-:S08]  /*1ab0*/  UMOV UR24, URZ ;  /* 0x000000ff00187c82 */ /* 0x000fd00008000000 */
[----:B------:R1:W2:Y:S01]  /*1ac0*/  SYNCS.PHASECHK.TRANS64.TRYWAIT P0, [UR8+0x120], R2 ;  /* 0x00012002ff0075a7 */ /* 0x0002a20008001108 */
[----:B------:R-:W-:Y:S02]  /*1ad0*/  USHF.L.U32 UR35, UR35, 0x6, URZ ;  /* 0x0000000623237899 */ /* 0x000fe400080006ff */
[----:B------:R-:W-:Y:S01]  /*1ae0*/  USHF.L.U32 UR11, UR11, 0x5, URZ ;  /* 0x000000050b0b7899 */ /* 0x000fe200080006ff */
[----:B------:R-:W-:Y:S11]  /*1af0*/  BRA.U !UP0, `(.L_x_21) ;  /* 0x0000000108a87547 */ /* 0x000ff6000b800000 */
[----:B------:R-:W-:Y:S01]  /*1b00*/  UMOV UR16, URZ ;  /* 0x000000ff00107c82 */ /* 0x000fe20008000000 */
[----:B------:R-:W-:-:S05]  /*1b10*/  UMOV UR17, UR6 ;  /* 0x0000000600117c82 */ /* 0x000fca0008000000 */
.L_x_26:
[----:B-1----:R-:W-:Y:S01]  /*1b20*/  ULEA UR33, UR17, UR4, 0x3 ;  /* 0x0000000411217291 */ /* 0x002fe2000f8e18ff */
[----:B--2---:R-:W-:Y:S01]  /*1b30*/  @!P5 MOV R3, 0x1800 ;  /* 0x000018000003d802 */ /* 0x004fe20000000f00 */
[----:B--2---:R-:W-:Y:S10]  /*1b40*/  @P0 BRA `(.L_x_22) ;  /* 0x00000000000c0947 */ /* 0x004ff40003800000 */
[----:B------:R-:W-:-:S04]  /*1b50*/  SHF.L.U32 R5, R15, 0x1f, RZ ;  /* 0x0000001f0f057819 */ /* 0x000fc800000006ff */
[----:B------:R-:W2:Y:S02]  /*1b60*/  SYNCS.PHASECHK.TRANS64.TRYWAIT P0, [UR33+0x120], R5 ;  /* 0x00012005ff0075a7 */ /* 0x000ea40008001121 */
[----:B--2---:R-:W-:Y:S05]  /*1b70*/  @!P0 BRA `(.L_x_23) ;  /* 0x0000005800ac8947 */ /* 0x004fea0003800000 */
.L_x_22:
[----:B------:R2:W-:Y:S01]  /*1b80*/  @!P5 SYNCS.ARRIVE.TRANS64 RZ, [UR33], R3 ;  /* 0x00000003ffffd9a7 */ /* 0x0005e20008000021 */
[----:B------:R-:W-:Y:S04]  /*1b90*/  BSSY.RECONVERGENT B0, `(.L_x_24) ;  /* 0x0000003000007945 */ /* 0x000fe80003800200 */
[----:B------:R-:W-:Y:S05]  /*1ba0*/  @P4 BRA `(.L_x_25) ;  /* 0x0000000000044947 */ /* 0x000fea0003800000 */
[----:B------:R-:W-:Y:S05]  /*1bb0*/  BPT.TRAP 0x1 ;  /* 0x000000040000795c */ /* 0x000fea0000300000 */
.L_x_25:
[----:B------:R-:W-:Y:S05]  /*1bc0*/  BSYNC.RECONVERGENT B0 ;  /* 0x0000000000007941 */ /* 0x000fea0003800200 */
.L_x_24:
[----:B------:R-:W-:Y:S02]  /*1bd0*/  UIADD3 UR6, UPT, UPT, UR17, 0x1, URZ ;  /* 0x0000000111067890 */ /* 0x000fe4000fffe0ff */
[----:B------:R-:W-:Y:S02]  /*1be0*/  ULEA UR32, UR17, UR4, 0xc ;  /* 0x0000000411207291 */ /* 0x000fe4000f8e60ff */
[----:B------:R-:W-:Y:S02]  /*1bf0*/  UISETP.NE.AND UP0, UPT, UR6, 0x24, UPT ;  /* 0x000000240600788c */ /* 0x000fe4000bf05270 */
[----:B------:R-:W-:Y:S02]  /*1c00*/  UIADD3 UR26, UP1, UPT, UR22, 0x80, URZ ;  /* 0x00000080161a7890 */ /* 0x000fe4000ff3e0ff */
[----:B------:R-:W-:Y:S02]  /*1c10*/  USEL UR9, URZ, 0x1, UP0 ;  /* 0x00000001ff097887 */ /* 0x000fe40008000000 */
[----:B------:R-:W-:-:S02]  /*1c20*/  USEL UR6, UR6, URZ, UP0 ;  /* 0x000000ff06067287 */ /* 0x000fc40008000000 */
[----:B------:R-:W-:Y:S02]  /*1c30*/  UIADD3 UR20, UP0, UPT, UR22, 0x180, URZ ;  /* 0x0000018016147890 */ /* 0x000fe4000ff1e0ff */
[----:B------:R-:W-:Y:S01]  /*1c40*/  ULEA UR8, UR6, UR4, 0x3 ;  /* 0x0000000406087291 */ /* 0x000fe2000f8e18ff */
[----:B------:R-:W-:Y:S01]  /*1c50*/  LOP3.LUT R15, R15, UR9, RZ, 0x3c, !PT ;  /* 0x000000090f0f7c12 */ /* 0x000fe2000f8e3cff */
[----:B------:R-:W-:Y:S02]  /*1c60*/  USHF.L.U32 UR34, UR16, 0x5, URZ ;  /* 0x0000000510227899 */ /* 0x000fe400080006ff */
[----:B------:R-:W-:Y:S01]  /*1c70*/  UIADD3.X UR27, UPT, UPT, URZ, UR23, URZ, UP1, !UPT ;  /* 0x00000017ff1b7290 */ /* 0x000fe20008ffe4ff */
[----:B-1----:R-:W-:Y:S01]  /*1c80*/  SHF.L.U32 R2, R15, 0x1f, RZ ;  /* 0x0000001f0f027819 */ /* 0x002fe200000006ff */
[----:B------:R-:W-:Y:S02]  /*1c90*/  UIADD3 UR32, UPT, UPT, UR32, 0x2600, URZ ;  /* 0x0000260020207890 */ /* 0x000fe4000fffe0ff */
[----:B------:R-:W-:Y:S01]  /*1ca0*/  UIADD3.X UR21, UPT, UPT, URZ, UR23, URZ, UP0, !UPT ;  /* 0x00000017ff157290 */ /* 0x000fe200087fe4ff */
[----:B------:R1:W1:Y:S01]  /*1cb0*/  SYNCS.PHASECHK.TRANS64.TRYWAIT P0, [UR8+0x120], R2 ;  /* 0x00012002ff0075a7 */ /* 0x0002620008001108 */
[----:B------:R-:W-:Y:S01]  /*1cc0*/  ULEA UR8, UR17, UR4, 0xb ;  /* 0x0000000411087291 */ /* 0x000fe2000f8e58ff */
[----:B------:R-:W-:Y:S01]  /*1cd0*/  UMOV UR18, 0x0 ;  /* 0x0000000000127882 */ /* 0x000fe20000000000 */
[----:B------:R-:W-:-:S02]  /*1ce0*/  UMOV UR19, 0x10000000 ;  /* 0x1000000000137882 */ /* 0x000fc40000000000 */
[----:B------:R-:W-:Y:S01]  /*1cf0*/  UIADD3 UR8, UPT, UPT, UR8, 0x26600, URZ ;  /* 0x0002660008087890 */ /* 0x000fe2000fffe0ff */
[----:B------:R1:W-:Y:S01]  /*1d00*/  UTMALDG.3D [UR32], [UR26], desc[UR18] ;  /* 0x000012201a0075b4 */ /* 0x0003e20008011000 */
[----:B------:R-:W-:Y:S01]  /*1d10*/  UMOV UR12, UR36 ;  /* 0x00000024000c7c82 */ /* 0x000fe20008000000 */
[----:B------:R-:W-:Y:S01]  /*1d20*/  UMOV UR9, UR33 ;  /* 0x0000002100097c82 */ /* 0x000fe20008000000 */
[----:B------:R-:W-:Y:S01]  /*1d30*/  UMOV UR10, UR34 ;  /* 0x00000022000a7c82 */ /* 0x000fe20008000000 */
[----:B------:R-:W-:Y:S01]  /*1d40*/  UIADD3 UR16, UPT, UPT, UR16, 0x1, URZ ;  /* 0x0000000110107890 */ /* 0x000fe2000fffe0ff */
[----:B------:R-:W-:Y:S01]  /*1d50*/  UMOV UR24, UR5 ;  /* 0x0000000500187c82 */ /* 0x000fe20008000000 */
[----:B------:R-:W-:Y:S02]  /*1d60*/  UMOV UR17, UR6 ;  /* 0x0000000600117c82 */ /* 0x000fe40008000000 */
[----:B------:R1:W-:Y:S01]  /*1d70*/  UTMALDG.3D [UR8], [UR20], desc[UR18] ;  /* 0x00001208140075b4 */ /* 0x0003e20008011000 */
[----:B------:R-:W-:-:S09]  /*1d80*/  UISETP.NE.AND UP0, UPT, UR16, UR5, UPT ;  /* 0x000000051000728c */ /* 0x000fd2000bf05270 */
[----:B------:R-:W-:Y:S05]  /*1d90*/  BRA.U UP0, `(.L_x_26) ;  /* 0xfffffffd00607547 */ /* 0x000fea000b83ffff */
.L_x_21:
[----:B-1----:R-:W-:Y:S01]  /*1da0*/  ULEA UR8, UR6, UR4, 0x3 ;  /* 0x0000000406087291 */ /* 0x002fe2000f8e18ff */
[----:B------:R-:W-:Y:S01]  /*1db0*/  SHF.L.U32 R2, R15, 0x1f, RZ ;  /* 0x0000001f0f027819 */ /* 0x000fe200000006ff */
[----:B------:R-:W-:Y:S01]  /*1dc0*/  @!P1 SYNCS.ARRIVE.TRANS64.A1T0 RZ, [UR4+0x268], RZ ;  /* 0x000268ffffff99a7 */ /* 0x000fe20008100004 */
[----:B------:R-:W-:-:S06]  /*1dd0*/  UISETP.GT.AND UP0, UPT, UR15, UR14, UPT ;  /* 0x0000000e0f00728c */ /* 0x000fcc000bf04270 */
[----:B--2---:R1:W2:Y:S03]  /*1de0*/  SYNCS.PHASECHK.TRANS64.TRYWAIT P0, [UR8+0x120], R2 ;  /* 0x00012002ff0075a7 */ /* 0x0042a60008001108 */
[----:B------:R-:W-:Y:S05]  /*1df0*/  BRA.U !UP0, `(.L_x_27) ;  /* 0x0000000108ac7547 */ /* 0x000fea000b800000 */
[----:B------:R-:W-:Y:S01]  /*1e00*/  UIADD3 UR21, UPT, UPT, UR7, UR24, URZ ;  /* 0x0000001807157290 */ /* 0x000fe2000fffe0ff */
[----:B------:R-:W-:-:S11]  /*1e10*/  UMOV UR25, UR6 ;  /* 0x0000000600197c82 */ /* 0x000fd60008000000 */
.L_x_32:
[----:B-1----:R-:W-:Y:S01]  /*1e20*/  ULEA UR17, UR25, UR4, 0x3 ;  /* 0x0000000419117291 */ /* 0x002fe2000f8e18ff */
[----:B--2---:R-:W-:Y:S01]  /*1e30*/  @!P5 MOV R3, 0x1800 ;  /* 0x000018000003d802 */ /* 0x004fe20000000f00 */
[----:B--2---:R-:W-:Y:S10]  /*1e40*/  @P0 BRA `(.L_x_28) ;  /* 0x00000000000c0947 */ /* 0x004ff40003800000 */
[----:B------:R-:W-:-:S04]  /*1e50*/  SHF.L.U32 R5, R15, 0x1f, RZ ;  /* 0x0000001f0f057819 */ /* 0x000fc800000006ff */
[----:B------:R-:W2:Y:S02]  /*1e60*/  SYNCS.PHASECHK.TRANS64.TRYWAIT P0, [UR17+0x120], R5 ;  /* 0x00012005ff0075a7 */ /* 0x000ea40008001111 */
[----:B--2---:R-:W-:Y:S05]  /*1e70*/  @!P0 BRA `(.L_x_29) ;  /* 0x0000005800048947 */ /* 0x004fea0003800000 */
.L_x_28:
[----:B------:R2:W-:Y:S01]  /*1e80*/  @!P5 SYNCS.ARRIVE.TRANS64 RZ, [UR17], R3 ;  /* 0x00000003ffffd9a7 */ /* 0x0005e20008000011 */
[----:B------:R-:W-:Y:S04]  /*1e90*/  BSSY.RECONVERGENT B0, `(.L_x_30) ;  /* 0x0000003000007945 */ /* 0x000fe80003800200 */
[----:B------:R-:W-:Y:S05]  /*1ea0*/  @P4 BRA `(.L_x_31) ;  /* 0x0000000000044947 */ /* 0x000fea0003800000 */
[----:B------:R-:W-:Y:S05]  /*1eb0*/  BPT.TRAP 0x1 ;  /* 0x000000040000795c */ /* 0x000fea0000300000 */
.L_x_31:
[----:B------:R-:W-:Y:S05]  /*1ec0*/  BSYNC.RECONVERGENT B0 ;  /* 0x0000000000007941 */ /* 0x000fea0003800200 */
.L_x_30:
        /* <DEDUP_REMOVED lines=10> */
[----:B------:R-:W-:Y:S01]  /*1f70*/  UIADD3 UR16, UPT, UPT, UR16, 0x2600, URZ ;  /* 0x0000260010107890 */ /* 0x000fe2000fffe0ff */
[----:B-1----:R-:W-:Y:S01]  /*1f80*/  SHF.L.U32 R2, R15, 0x1f, RZ ;  /* 0x0000001f0f027819 */ /* 0x002fe200000006ff */
[----:B------:R-:W-:Y:S02]  /*1f90*/  UIADD3.X UR31, UPT, UPT, URZ, UR23, URZ, UP1, !UPT ;  /* 0x00000017ff1f7290 */ /* 0x000fe40008ffe4ff */
[----:B------:R-:W-:Y:S01]  /*1fa0*/  UIADD3.X UR29, UPT, UPT, URZ, UR23, URZ, UP0, !UPT ;  /* 0x00000017ff1d7290 */ /* 0x000fe200087fe4ff */
[----:B------:R1:W1:Y:S01]  /*1fb0*/  SYNCS.PHASECHK.TRANS64.TRYWAIT P0, [UR8+0x120], R2 ;  /* 0x00012002ff0075a7 */ /* 0x0002620008001108 */
[----:B------:R-:W-:Y:S01]  /*1fc0*/  ULEA UR8, UR25, UR4, 0xb ;  /* 0x0000000419087291 */ /* 0x000fe2000f8e58ff */
[----:B------:R-:W-:Y:S01]  /*1fd0*/  UMOV UR26, 0x0 ;  /* 0x00000000001a7882 */ /* 0x000fe20000000000 */
[----:B------:R-:W-:-:S02]  /*1fe0*/  UMOV UR27, 0x10000000 ;  /* 0x10000000001b7882 */ /* 0x000fc40000000000 */
[----:B------:R-:W-:Y:S01]  /*1ff0*/  UIADD3 UR8, UPT, UPT, UR8, 0x26600, URZ ;  /* 0x0002660008087890 */ /* 0x000fe2000fffe0ff */
[----:B------:R-:W-:Y:S01]  /*2000*/  UMOV UR19, UR35 ;  /* 0x0000002300137c82 */ /* 0x000fe20008000000 */
[----:B------:R-:W-:Y:S01]  /*2010*/  UMOV UR20, UR36 ;  /* 0x0000002400147c82 */ /* 0x000fe20008000000 */
[----:B------:R-:W-:Y:S01]  /*2020*/  UMOV UR12, UR36 ;  /* 0x00000024000c7c82 */ /* 0x000fe20008000000 */
[----:B------:R-:W-:Y:S01]  /*2030*/  UMOV UR9, UR17 ;  /* 0x0000001100097c82 */ /* 0x000fe20008000000 */
[----:B------:R-:W-:Y:S01]  /*2040*/  UMOV UR10, UR18 ;  /* 0x00000012000a7c82 */ /* 0x000fe20008000000 */
[----:B------:R1:W-:Y:S01]  /*2050*/  UTMALDG.3D [UR16], [UR30], desc[UR26] ;  /* 0x00001a101e0075b4 */ /* 0x0003e20008011000 */
[----:B------:R-:W-:Y:S01]  /*2060*/  UIADD3 UR24, UPT, UPT, UR24, 0x1, URZ ;  /* 0x0000000118187890 */ /* 0x000fe2000fffe0ff */
[----:B------:R-:W-:-:S03]  /*2070*/  UMOV UR25, UR6 ;  /* 0x0000000600197c82 */ /* 0x000fc60008000000 */
[----:B------:R-:W-:Y:S01]  /*2080*/  UISETP.NE.AND UP0, UPT, UR24, UR21, UPT ;  /* 0x000000151800728c */ /* 0x000fe2000bf05270 */
[----:B------:R1:W-:Y:S08]  /*2090*/  UTMALDG.3D [UR8], [UR28], desc[UR26] ;  /* 0x00001a081c0075b4 */ /* 0x0003f00008011000 */
[----:B------:R-:W-:Y:S05]  /*20a0*/  BRA.U UP0, `(.L_x_32) ;  /* 0xfffffffd005c7547 */ /* 0x000fea000b83ffff */
.L_x_27:
[----:B-1----:R-:W-:Y:S01]  /*20b0*/  LEA R2, R14, UR4, 0x3 ;  /* 0x000000040e027c11 */ /* 0x002fe2000f8e18ff */
[----:B------:R-:W-:Y:S01]  /*20c0*/  NOP ;  /* 0x0000000000007918 */ /* 0x000fe20000000000 */
[----:B--2---:R-:W-:Y:S02]  /*20d0*/  SHF.L.U32 R3, R12, 0x1f, RZ ;  /* 0x0000001f0c037819 */ /* 0x004fe400000006ff */
[----:B------:R-:W-:Y:S02]  /*20e0*/  LEA R4, R14, UR4, 0x4 ;  /* 0x000000040e047c11 */ /* 0x000fe4000f8e20ff */
[----:B------:R-:W1:Y:S02]  /*20f0*/  SYNCS.PHASECHK.TRANS64.TRYWAIT P0, [R2+URZ+0x270], R3 ;  /* 0x00027003020075a7 */ /* 0x000e6400080011ff */
[----:B-1----:R-:W-:Y:S05]  /*2100*/  @!P0 BRA `(.L_x_33) ;  /* 0x0000005400788947 */ /* 0x002fea0003800000 */
.L_x_138:
[----:B------:R-:W2:Y:S01]  /*2110*/  LDS.128 R4, [R4+0x300] ;  /* 0x0003000004047984 */ /* 0x000ea20000000c00 */
[----:B---3--:R-:W-:Y:S01]  /*2120*/  ISETP.GE.AND P0, PT, R26, 0x1, PT ;  /* 0x000000011a00780c */ /* 0x008fe20003f06270 */
[----:B-1----:R-:W-:Y:S01]  /*2130*/  VIADD R2, R2, 0x280 ;  /* 0x0000028002027836 */ /* 0x002fe20000000000 */
[----:B------:R-:W-:Y:S01]  /*2140*/  @!PT LDS RZ, [RZ] ;  /* 0x00000000fffff984 */ /* 0x000fe20000000800 */
[----:B------:R-:W-:Y:S01]  /*2150*/  @!PT LDS RZ, [RZ] ;  /* 0x00000000fffff984 */ /* 0x000fe20000000800 */
[----:B------:R-:W-:Y:S01]  /*2160*/  @!PT LDS RZ, [RZ] ;  /* 0x00000000fffff984 */ /* 0x000fe20000000800 */
[----:B------:R-:W-:Y:S01]  /*2170*/  @!PT LDS RZ, [RZ] ;  /* 0x00000000fffff984 */ /* 0x000fe20000000800 */
[----:B------:R1:W-:Y:S06]  /*2180*/  MEMBAR.ALL.CTA ;  /* 0x0000000000007992 */ /* 0x0003ec0000008000 */
[----:B-1----:R-:W1:Y:S01]  /*2190*/  FENCE.VIEW.ASYNC.S ;  /* 0x00000000000073c6 */ /* 0x002e620000000000 */
[----:B------:R-:W-:-:S04]  /*21a0*/  PRMT R2, RZ, 0x654, R2 ;  /* 0x00000654ff027816 */ /* 0x000fc80000000002 */
[----:B-1----:R1:W-:Y:S01]  /*21b0*/  SYNCS.ARRIVE.TRANS64.RED.A1T0 RZ, [R2+URZ], RZ ;  /* 0x000000ff02ff79a7 */ /* 0x0023e200081004ff */
[----:B--2---:R-:W-:-:S13]  /*21c0*/  LOP3.LUT P2, RZ, R6, 0x1, RZ, 0xc0, !PT ;  /* 0x0000000106ff7812 */ /* 0x004fda000784c0ff */
[----:B------:R-:W-:Y:S01]  /*21d0*/  @P2 SHF.R.U32.HI R3, RZ, 0x10, R5 ;  /* 0x00000010ff032819 */ /* 0x000fe20000011605 */
[----:B------:R-:W-:Y:S01]  /*21e0*/  VOTEU.ANY UP0, P2 ;  /* 0x0000000000ff7886 */ /* 0x000fe20001000100 */
[----:B------:R-:W-:Y:S02]  /*21f0*/  @P2 MOV R13, R4 ;  /* 0x00000004000d2202 */ /* 0x000fe40000000f00 */
[----:B------:R-:W-:Y:S02]  /*2200*/  @P2 R2UR.BROADCAST UR8, R3 ;  /* 0x00000000030822ca */ /* 0x000fe400008e0000 */
[----:B------:R-:W-:-:S11]  /*2210*/  @P2 LOP3.LUT R11, R5, 0xffff, RZ, 0xc0, !PT ;  /* 0x0000ffff050b2812 */ /* 0x000fd600078ec0ff */
[----:B------:R-:W-:Y:S01]  /*2220*/  @UP0 UMOV UR36, UR8 ;  /* 0x0000000800240c82 */ /* 0x000fe20008000000 */
[----:B-1----:R-:W-:Y:S05]  /*2230*/  @!P0 BRA `(.L_x_34) ;  /* 0x0000000000b88947 */ /* 0x002fea0003800000 */
[----:B------:R-:W4:Y:S01]  /*2240*/  LDC.64 R4, c[0x0][0xb18] ;  /* 0x0002c600ff047b82 */ /* 0x000f220000000a00 */
[----:B------:R-:W-:-:S07]  /*2250*/  ISETP.NE.AND P3, PT, R26, 0x1, PT ;  /* 0x000000011a00780c */ /* 0x000fce0003f65270 */
[----:B------:R-:W1:Y:S08]  /*2260*/  LDC.64 R6, c[0x0][0xb10] ;  /* 0x0002c400ff067b82 */ /* 0x000e700000000a00 */
[----:B------:R-:W2:Y:S08]  /*2270*/  LDC R16, c[0x0][0xb20] ;  /* 0x0002c800ff107b82 */ /* 0x000eb00000000800 */
[----:B------:R-:W3:Y:S01]  /*2280*/  LDC R18, c[0x0][0xb0c] ;  /* 0x0002c300ff127b82 */ /* 0x000ee20000000800 */
[----:B----4-:R-:W-:Y:S01]  /*2290*/  IMAD.HI.U32 R17, R0, R5, RZ ;  /* 0x0000000500117227 */ /* 0x010fe200078e00ff */
[----:B------:R-:W-:-:S03]  /*22a0*/  ISETP.NE.AND P0, PT, R4, 0x1, PT ;  /* 0x000000010400780c */ /* 0x000fc60003f05270 */
[----:B------:R-:W-:-:S03]  /*22b0*/  IMAD.HI.U32 R5, R11, R5, RZ ;  /* 0x000000050b057227 */ /* 0x000fc600078e00ff */
[----:B------:R-:W4:Y:S01]  /*22c0*/  LDC.64 R2, c[0x0][0xb28] ;  /* 0x0002ca00ff027b82 */ /* 0x000f220000000a00 */
[----:B-1----:R-:W-:-:S04]  /*22d0*/  IMAD.HI.U32 R20, R9, R6, RZ ;  /* 0x0000000609147227 */ /* 0x002fc800078e00ff */
[----:B------:R-:W-:Y:S01]  /*22e0*/  IMAD.HI.U32 R22, R13, R6, RZ ;  /* 0x000000060d167227 */ /* 0x000fe200078e00ff */
[----:B------:R-:W-:Y:S02]  /*22f0*/  SHF.R.U32.HI R20, RZ, R7, R20 ;  /* 0x00000007ff147219 */ /* 0x000fe40000011614 */
[-C--:B--2---:R-:W-:Y:S02]  /*2300*/  SHF.R.U32.HI R17, RZ, R16.reuse, R17 ;  /* 0x00000010ff117219 */ /* 0x084fe40000011611 */
[----:B------:R-:W-:Y:S02]  /*2310*/  SHF.R.U32.HI R16, RZ, R16, R5 ;  /* 0x00000010ff107219 */ /* 0x000fe40000011605 */
[----:B------:R-:W-:Y:S02]  /*2320*/  SEL R17, R0, R17, !P0 ;  /* 0x0000001100117207 */ /* 0x000fe40004000000 */
[----:B------:R-:W-:Y:S02]  /*2330*/  SHF.R.U32.HI R22, RZ, R7, R22 ;  /* 0x00000007ff167219 */ /* 0x000fe40000011616 */
[----:B---3--:R-:W-:-:S02]  /*2340*/  ISETP.NE.AND P1, PT, R18, 0x1, PT ;  /* 0x000000011200780c */ /* 0x008fc40003f25270 */
[----:B------:R-:W-:Y:S02]  /*2350*/  SEL R5, R11, R16, !P0 ;  /* 0x000000100b057207 */ /* 0x000fe40004000000 */
[----:B------:R-:W-:Y:S02]  /*2360*/  SEL R19, R9, R20, !P1 ;  /* 0x0000001409137207 */ /* 0x000fe40004800000 */
[----:B------:R-:W-:Y:S01]  /*2370*/  SEL R7, R13, R22, !P1 ;  /* 0x000000160d077207 */ /* 0x000fe20004800000 */
[----:B----4-:R-:W-:-:S04]  /*2380*/  IMAD.HI.U32 R20, R17, R2, RZ ;  /* 0x0000000211147227 */ /* 0x010fc800078e00ff */
        /* <DEDUP_REMOVED lines=10> */
[----:B------:R-:W-:-:S04]  /*2430*/  @!P0 IMAD.HI.U32 R16, R7, R2, RZ ;  /* 0x0000000207108227 */ /* 0x000fc800078e00ff */
[----:B------:R-:W-:Y:S01]  /*2440*/  IMAD.MOV R2, RZ, RZ, -R6 ;  /* 0x000000ffff027224 */ /* 0x000fe200078e0a06 */
[----:B------:R-:W-:-:S03]  /*2450*/  @!P0 SHF.R.U32.HI R16, RZ, R3, R16 ;  /* 0x00000003ff108219 */ /* 0x000fc60000011610 */
[----:B------:R-:W-:Y:S01]  /*2460*/  IMAD R2, R26, R2, R5 ;  /* 0x000000021a027224 */ /* 0x000fe200078e0205 */
        /* <DEDUP_REMOVED lines=11> */
.L_x_34:
[----:B------:R-:W1:Y:S02]  /*2520*/  LDCU UR8, c[0x0][0xb30] ;  /* 0x00016600ff0877ac */ /* 0x000e640008000800 */
[----:B-1----:R-:W-:-:S09]  /*2530*/  UISETP.NE.AND UP0, UPT, UR8, 0x1, UPT ;  /* 0x000000010800788c */ /* 0x002fd2000bf05270 */
[----:B------:R-:W-:Y:S05]  /*2540*/  BRA.U UP0, `(.L_x_35) ;  /* 0x0000000100407547 */ /* 0x000fea000b800000 */
[----:B------:R-:W1:Y:S08]  /*2550*/  LDC.64 R4, c[0x0][0xb10] ;  /* 0x0002c400ff047b82 */ /* 0x000e700000000a00 */
[----:B------:R-:W2:Y:S08]  /*2560*/  LDC.64 R2, c[0x0][0xb18] ;  /* 0x0002c600ff027b82 */ /* 0x000eb00000000a00 */
[----:B------:R-:W3:Y:S08]  /*2570*/  LDC R6, c[0x0][0xb20] ;  /* 0x0002c800ff067b82 */ /* 0x000ef00000000800 */
[----:B------:R-:W4:Y:S01]  /*2580*/  LDC R16, c[0x0][0xb0c] ;  /* 0x0002c300ff107b82 */ /* 0x000f220000000800 */
[----:B-1----:R-:W-:-:S05]  /*2590*/  IMAD.HI.U32 R4, R13, R4, RZ ;  /* 0x000000040d047227 */ /* 0x002fca00078e00ff */
[----:B------:R-:W-:Y:S01]  /*25a0*/  SHF.R.U32.HI R4, RZ, R5, R4 ;  /* 0x00000005ff047219 */ /* 0x000fe20000011604 */
[----:B--2---:R-:W-:Y:S01]  /*25b0*/  IMAD.HI.U32 R3, R11, R3, RZ ;  /* 0x000000030b037227 */ /* 0x004fe200078e00ff */
[----:B------:R-:W-:-:S04]  /*25c0*/  ISETP.NE.AND P0, PT, R2, 0x1, PT ;  /* 0x000000010200780c */ /* 0x000fc80003f05270 */
[----:B---3--:R-:W-:-:S04]  /*25d0*/  SHF.R.U32.HI R6, RZ, R6, R3 ;  /* 0x00000006ff067219 */ /* 0x008fc80000011603 */
[----:B------:R-:W-:Y:S02]  /*25e0*/  SEL R3, R11, R6, !P0 ;  /* 0x000000060b037207 */ /* 0x000fe40004000000 */
[----:B----4-:R-:W-:-:S04]  /*25f0*/  ISETP.NE.AND P1, PT, R16, 0x1, PT ;  /* 0x000000011000780c */ /* 0x010fc80003f25270 */
[----:B------:R-:W-:-:S05]  /*2600*/  SEL R4, R13, R4, !P1 ;  /* 0x000000040d047207 */ /* 0x000fca0004800000 */
[----:B------:R-:W-:Y:S02]  /*2610*/  IMAD.IADD R5, R3, 0x1, -R4 ;  /* 0x0000000103057824 */ /* 0x000fe400078e0a04 */
[----:B------:R-:W-:Y:S02]  /*2620*/  IMAD.IADD R3, R4, 0x1, -R3 ;  /* 0x0000000104037824 */ /* 0x000fe400078e0a03 */
[----:B------:R-:W-:Y:S02]  /*2630*/  IMAD R13, R5, R16, R13 ;  /* 0x00000010050d7224 */ /* 0x000fe400078e020d */
[----:B------:R-:W-:-:S07]  /*2640*/  IMAD R11, R3, R2, R11 ;  /* 0x00000002030b7224 */ /* 0x000fce00078e020b */
.L_x_35:
[----:B------:R-:W-:Y:S01]  /*2650*/  VIADD R14, R14, 0x1 ;  /* 0x000000010e0e7836 */ /* 0x000fe20000000000 */
[----:B------:R-:W-:Y:S01]  /*2660*/  PLOP3.LUT P1, PT, PT, PT, PT, 0x80, 0x8 ;  /* 0x000000000008781c */ /* 0x000fe20003f2f070 */
[----:B------:R-:W-:Y:S02]  /*2670*/  IMAD.IADD R69, R13, 0x1, R68 ;  /* 0x000000010d457824 */ /* 0x000fe400078e0244 */
[----:B------:R-:W-:Y:S01]  /*2680*/  IMAD.IADD R63, R11, 0x1, R62 ;  /* 0x000000010b3f7824 */ /* 0x000fe200078e023e */
[----:B------:R-:W-:-:S04]  /*2690*/  ISETP.NE.AND P0, PT, R14, 0x2, PT ;  /* 0x000000020e00780c */ /* 0x000fc80003f05270 */
[----:B------:R-:W-:Y:S02]  /*26a0*/  SEL R3, RZ, 0x1, P0 ;  /* 0x00000001ff037807 */ /* 0x000fe40000000000 */
[----:B------:R-:W-:Y:S02]  /*26b0*/  SEL R14, R14, RZ, P0 ;  /* 0x000000ff0e0e7207 */ /* 0x000fe40000000000 */
[----:B------:R-:W-:Y:S01]  /*26c0*/  LOP3.LUT R12, R12, R3, RZ, 0x3c, !PT ;  /* 0x000000030c0c7212 */ /* 0x000fe200078e3cff */
[----:B------:R-:W-:Y:S06]  /*26d0*/  @P2 BRA `(.L_x_36) ;  /* 0xfffffff000982947 */ /* 0x000fec000383ffff */
[----:B------:R-:W-:Y:S01]  /*26e0*/  UIADD3 UR4, UPT, UPT, UR4, 0x120, URZ ;  /* 0x0000012004047890 */ /* 0x000fe2000fffe0ff */
[----:B------:R-:W-:-:S03]  /*26f0*/  SHF.L.U32 R3, R15, 0x1f, RZ ;  /* 0x0000001f0f037819 */ /* 0x000fc600000006ff */
[----:B------:R-:W-:-:S09]  /*2700*/  ULEA UR5, UR6, UR4, 0x3 ;  /* 0x0000000406057291 */ /* 0x000fd2000f8e18ff */
[----:B------:R-:W1:Y:S02]  /*2710*/  SYNCS.PHASECHK.TRANS64.TRYWAIT P0, [UR5], R3 ;  /* 0x00000003ff0075a7 */ /* 0x000e640008001105 */
[----:B-1----:R-:W-:Y:S05]  /*2720*/  @!P0 BRA `(.L_x_37) ;  /* 0x0000005000048947 */ /* 0x002fea0003800000 */
.L_x_140:
[----:B------:R-:W-:-:S04]  /*2730*/  UIADD3 UR6, UPT, UPT, UR6, 0x1, URZ ;  /* 0x0000000106067890 */ /* 0x000fc8000fffe0ff */
[----:B------:R-:W-:-:S04]  /*2740*/  UISETP.NE.AND UP0, UPT, UR6, 0x24, UPT ;  /* 0x000000240600788c */ /* 0x000fc8000bf05270 */
[----:B------:R-:W-:Y:S02]  /*2750*/  USEL UR7, URZ, 0x1, UP0 ;  /* 0x00000001ff077887 */ /* 0x000fe40008000000 */
[----:B------:R-:W-:-:S04]  /*2760*/  USEL UR6, UR6, URZ, UP0 ;  /* 0x000000ff06067287 */ /* 0x000fc80008000000 */
[----:B------:R-:W-:Y:S01]  /*2770*/  ULEA UR5, UR6, UR4, 0x3 ;  /* 0x0000000406057291 */ /* 0x000fe2000f8e18ff */
[----:B------:R-:W-:-:S04]  /*2780*/  LOP3.LUT R2, R15, UR7, RZ, 0x3c, !PT ;  /* 0x000000070f027c12 */ /* 0x000fc8000f8e3cff */
[----:B-1----:R-:W-:-:S04]  /*2790*/  SHF.L.U32 R3, R2, 0x1f, RZ ;  /* 0x0000001f02037819 */ /* 0x002fc800000006ff */
[----:B------:R-:W1:Y:S02]  /*27a0*/  SYNCS.PHASECHK.TRANS64.TRYWAIT P0, [UR5], R3 ;  /* 0x00000003ff0075a7 */ /* 0x000e640008001105 */
[----:B-1----:R-:W-:Y:S05]  /*27b0*/  @!P0 BRA `(.L_x_38) ;  /* 0x0000004c00f88947 */ /* 0x002fea0003800000 */
.L_x_142:
        /* <DEDUP_REMOVED lines=9> */
.L_x_144:
        /* <DEDUP_REMOVED lines=9> */
.L_x_146:
        /* <DEDUP_REMOVED lines=9> */
.L_x_148:
        /* <DEDUP_REMOVED lines=9> */
.L_x_150:
        /* <DEDUP_REMOVED lines=9> */
.L_x_152:
        /* <DEDUP_REMOVED lines=9> */
.L_x_154:
        /* <DEDUP_REMOVED lines=9> */
.L_x_156:
        /* <DEDUP_REMOVED lines=9> */
.L_x_158:
        /* <DEDUP_REMOVED lines=9> */
.L_x_160:
        /* <DEDUP_REMOVED lines=9> */
.L_x_162:
        /* <DEDUP_REMOVED lines=9> */
.L_x_164:
        /* <DEDUP_REMOVED lines=9> */
.L_x_166:
        /* <DEDUP_REMOVED lines=9> */
.L_x_168:
        /* <DEDUP_REMOVED lines=9> */
.L_x_170:
        /* <DEDUP_REMOVED lines=9> */
.L_x_172:
        /* <DEDUP_REMOVED lines=9> */
.L_x_174:
        /* <DEDUP_REMOVED lines=9> */
.L_x_176:
        /* <DEDUP_REMOVED lines=9> */
.L_x_178:
        /* <DEDUP_REMOVED lines=9> */
.L_x_180:
        /* <DEDUP_REMOVED lines=9> */
.L_x_182:
        /* <DEDUP_REMOVED lines=9> */
.L_x_184:
        /* <DEDUP_REMOVED lines=9> */
.L_x_186:
        /* <DEDUP_REMOVED lines=9> */
.L_x_188:
        /* <DEDUP_REMOVED lines=9> */
.L_x_190:
        /* <DEDUP_REMOVED lines=9> */
.L_x_192:
        /* <DEDUP_REMOVED lines=9> */
.L_x_194:
        /* <DEDUP_REMOVED lines=9> */
.L_x_196:
        /* <DEDUP_REMOVED lines=9> */
.L_x_198:
        /* <DEDUP_REMOVED lines=9> */
.L_x_200:
        /* <DEDUP_REMOVED lines=9> */
.L_x_202:
        /* <DEDUP_REMOVED lines=9> */
.L_x_204:
        /* <DEDUP_REMOVED lines=9> */
.L_x_206:
        /* <DEDUP_REMOVED lines=9> */
.L_x_208:
[----:B------:R-:W-:-:S04]  /*3a50*/  UIADD3 UR6, UPT, UPT, UR6, 0x1, URZ ;  /* 0x0000000106067890 */ /* 0x000fc8000fffe0ff */
[----:B------:R-:W-:-:S04]  /*3a60*/  UISETP.NE.AND UP0, UPT, UR6, 0x24, UPT ;  /* 0x000000240600788c */ /* 0x000fc8000bf05270 */
[----:B------:R-:W-:Y:S02]  /*3a70*/  USEL UR5, URZ, 0x1, UP0 ;  /* 0x00000001ff057887 */ /* 0x000fe40008000000 */
[----:B------:R-:W-:-:S04]  /*3a80*/  USEL UR6, UR6, URZ, UP0 ;  /* 0x000000ff06067287 */ /* 0x000fc80008000000 */
[----:B------:R-:W-:Y:S01]  /*3a90*/  ULEA UR6, UR6, UR4, 0x3 ;  /* 0x0000000406067291 */ /* 0x000fe2000f8e18ff */
[----:B-1----:R-:W-:-:S04]  /*3aa0*/  LOP3.LUT R3, R2, UR5, RZ, 0x3c, !PT ;  /* 0x0000000502037c12 */ /* 0x002fc8000f8e3cff */
[----:B------:R-:W-:Y:S01]  /*3ab0*/  SHF.L.U32 R3, R3, 0x1f, RZ ;  /* 0x0000001f03037819 */ /* 0x000fe200000006ff */
[----:B----4-:R-:W-:-:S07]  /*3ac0*/  IMAD.U32 R0, RZ, RZ, UR6 ;  /* 0x00000006ff007e24 */ /* 0x010fce000f8e00ff */
.L_x_72:
[----:B-1----:R1:W2:Y:S02]  /*3ad0*/  SYNCS.PHASECHK.TRANS64.TRYWAIT P0, [R0+URZ], R3 ;  /* 0x00000003000075a7 */ /* 0x0022a400080011ff */
[----:B--2---:R-:W-:Y:S05]  /*3ae0*/  @!P0 NANOSLEEP.SYNCS 0x989680 ;  /* 0x009896800000895d */ /* 0x004fea0003900000 */
[----:B------:R-:W2:Y:S02]  /*3af0*/  @!P0 SYNCS.PHASECHK.TRANS64 P0, [R0+URZ], R3 ;  /* 0x00000003000085a7 */ /* 0x000ea400080010ff */
[----:B--2---:R-:W-:Y:S05]  /*3b00*/  @P0 EXIT ;  /* 0x000000000000094d */ /* 0x004fea0003800000 */
[----:B------:R-:W-:Y:S05]  /*3b10*/  BRA `(.L_x_72) ;  /* 0xfffffffc00ec7947 */ /* 0x000fea000383ffff */
.L_x_18:
[----:B------:R-:W-:-:S04]  /*3b20*/  UISETP.NE.AND UP1, UPT, UR37, URZ, UPT ;  /* 0x000000ff2500728c */ /* 0x000fc8000bf25270 */
[----:B------:R-:W-:-:S09]  /*3b30*/  UISETP.NE.OR UP1, UPT, UR8, 0x1, UP1 ;  /* 0x000000010800788c */ /* 0x000fd20008f25670 */
[----:B------:R-:W-:Y:S05]  /*3b40*/  BRA.U UP1, `(.L_x_73) ;  /* 0x0000000501487547 */ /* 0x000fea000b800000 */
[----:B------:R-:W-:Y:S01]  /*3b50*/  ISETP.NE.AND P2, PT, R2, RZ, PT ;  /* 0x000000ff0200720c */ /* 0x000fe20003f45270 */
[----:B------:R-:W-:Y:S01]  /*3b60*/  IMAD.MOV.U32 R12, RZ, RZ, 0x1 ;  /* 0x00000001ff0c7424 */ /* 0x000fe200078e00ff */
[----:B------:R-:W-:Y:S02]  /*3b70*/  CS2R R10, SRZ ;  /* 0x00000000000a7805 */ /* 0x000fe4000001ff00 */
[----:B------:R-:W-:Y:S01]  /*3b80*/  CS2R R8, SRZ ;  /* 0x0000000000087805 */ /* 0x000fe2000001ff00 */
[----:B------:R-:W-:Y:S01]  /*3b90*/  UMOV UR4, 0x400 ;  /* 0x0000040000047882 */ /* 0x000fe20000000000 */
[----:B------:R-:W-:Y:S01]  /*3ba0*/  UMOV UR6, URZ ;  /* 0x000000ff00067c82 */ /* 0x000fe20008000000 */
[----:B------:R-:W-:-:S12]  /*3bb0*/  ULEA UR37, UR37, UR4, 0x18 ;  /* 0x0000000425257291 */ /* 0x000fd8000f8ec0ff */
.L_x_77:
[----:B------:R-:W-:Y:S02]  /*3bc0*/  LEA R0, R8, UR37, 0x3 ;  /* 0x0000002508007c11 */ /* 0x000fe4000f8e18ff */
[----:B------:R-:W-:-:S03]  /*3bd0*/  SHF.L.U32 R5, R9, 0x1f, RZ ;  /* 0x0000001f09057819 */ /* 0x000fc600000006ff */
[----:B------:R-:W-:Y:S01]  /*3be0*/  VIADD R4, R0, 0x2e0 ;  /* 0x000002e000047836 */ /* 0x000fe20000000000 */
[----:B------:R-:W1:Y:S02]  /*3bf0*/  SYNCS.PHASECHK.TRANS64.TRYWAIT P0, [R0+URZ+0x2d0], R5 ;  /* 0x0002d005000075a7 */ /* 0x000e6400080011ff */
[----:B-1----:R-:W-:Y:S05]  /*3c00*/  @!P0 BRA `(.L_x_74) ;  /* 0x0000004800148947 */ /* 0x002fea0003800000 */
.L_x_209:
[----:B------:R-:W-:Y:S01]  /*3c10*/  ULEA UR5, UR6, UR37, 0x3 ;  /* 0x0000002506057291 */ /* 0x000fe2000f8e18ff */
[----:B------:R-:W-:Y:S02]  /*3c20*/  PRMT R4, RZ, 0x654, R4 ;  /* 0x00000654ff047816 */ /* 0x000fe40000000004 */
[----:B-1----:R-:W-:Y:S01]  /*3c30*/  SHF.L.U32 R5, R12, 0x1f, RZ ;  /* 0x0000001f0c057819 */ /* 0x002fe200000006ff */
[----:B------:R-:W-:Y:S01]  /*3c40*/  UIADD3 UR4, UPT, UPT, UR5, 0x270, URZ ;  /* 0x0000027005047890 */ /* 0x000fe2000fffe0ff */
[----:B------:R1:W-:Y:S05]  /*3c50*/  SYNCS.ARRIVE.TRANS64.RED.A1T0 RZ, [R4+URZ], RZ ;  /* 0x000000ff04ff79a7 */ /* 0x0003ea00081004ff */
[----:B------:R-:W-:Y:S01]  /*3c60*/  IMAD.U32 R7, RZ, RZ, UR4 ;  /* 0x00000004ff077e24 */ /* 0x000fe2000f8e00ff */
[----:B------:R-:W2:Y:S04]  /*3c70*/  SYNCS.PHASECHK.TRANS64.TRYWAIT P0, [UR5+0x280], R5 ;  /* 0x00028005ff0075a7 */ /* 0x000ea80008001105 */
[----:B------:R-:W-:Y:S01]  /*3c80*/  PRMT R6, R2, 0x654, R7 ;  /* 0x0000065402067816 */ /* 0x000fe20000000007 */
[----:B-1----:R-:W-:Y:S01]  /*3c90*/  @!P2 IMAD.MOV.U32 R4, RZ, RZ, 0x10 ;  /* 0x00000010ff04a424 */ /* 0x002fe200078e00ff */
[----:B--2---:R-:W-:Y:S06]  /*3ca0*/  @!P0 BRA `(.L_x_75) ;  /* 0x0000004800008947 */ /* 0x004fec0003800000 */
.L_x_211:
[----:B------:R-:W-:Y:S01]  /*3cb0*/  ULEA UR4, UR6, UR37, 0x4 ;  /* 0x0000002506047291 */ /* 0x000fe2000f8e20ff */
[----:B------:R-:W-:Y:S01]  /*3cc0*/  SEL R3, R6, R3, !P2 ;  /* 0x0000000306037207 */ /* 0x000fe20005000000 */
[----:B------:R-:W-:Y:S01]  /*3cd0*/  UIADD3 UR5, UPT, UPT, UR5, 0x270, URZ ;  /* 0x0000027005057890 */ /* 0x000fe2000fffe0ff */
[----:B-1----:R-:W-:Y:S01]  /*3ce0*/  LEA R0, R11, UR37, 0x3 ;  /* 0x000000250b007c11 */ /* 0x002fe2000f8e18ff */
[----:B------:R-:W-:Y:S01]  /*3cf0*/  UIADD3 UR4, UPT, UPT, UR4, 0x300, URZ ;  /* 0x0000030004047890 */ /* 0x000fe2000fffe0ff */
[----:B------:R-:W-:Y:S01]  /*3d00*/  SHF.L.U32 R5, R10, 0x1f, RZ ;  /* 0x0000001f0a057819 */ /* 0x000fe200000006ff */
[----:B------:R1:W-:Y:S01]  /*3d10*/  @!P2 SYNCS.ARRIVE.TRANS64.RED RZ, [R3+URZ], R4 ;  /* 0x0000000403ffa9a7 */ /* 0x0003e200080004ff */
[----:B------:R-:W-:Y:S01]  /*3d20*/  UIADD3 UR6, UPT, UPT, UR6, 0x1, URZ ;  /* 0x0000000106067890 */ /* 0x000fe2000fffe0ff */
[----:B------:R-:W-:-:S03]  /*3d30*/  VIADD R8, R8, 0x1 ;  /* 0x0000000108087836 */ /* 0x000fc60000000000 */
[----:B------:R-:W-:Y:S02]  /*3d40*/  UISETP.NE.AND UP0, UPT, UR6, 0x2, UPT ;  /* 0x000000020600788c */ /* 0x000fe4000bf05270 */
[----:B------:R-:W-:Y:S06]  /*3d50*/  UGETNEXTWORKID.BROADCAST [UR4], [UR5] ;  /* 0x00000000040073ca */ /* 0x000fec0008000100 */
[----:B------:R-:W-:Y:S01]  /*3d60*/  USEL UR4, URZ, 0x1, UP0 ;  /* 0x00000001ff047887 */ /* 0x000fe20008000000 */
[----:B------:R-:W-:Y:S01]  /*3d70*/  ISETP.NE.AND P0, PT, R8, 0x2, PT ;  /* 0x000000020800780c */ /* 0x000fe20003f05270 */
[----:B------:R-:W-:Y:S01]  /*3d80*/  USEL UR6, UR6, URZ, UP0 ;  /* 0x000000ff06067287 */ /* 0x000fe20008000000 */
[----:B------:R-:W2:Y:S03]  /*3d90*/  SYNCS.PHASECHK.TRANS64.TRYWAIT P1, [R0+URZ+0x270], R5 ;  /* 0x00027005000075a7 */ /* 0x000ea600080211ff */
[----:B------:R-:W-:Y:S01]  /*3da0*/  LOP3.LUT R12, R12, UR4, RZ, 0x3c, !PT ;  /* 0x000000040c0c7c12 */ /* 0x000fe2000f8e3cff */
[----:B-12---:R-:W-:Y:S07]  /*3db0*/  @!P1 BRA `(.L_x_76) ;  /* 0x0000004400d49947 */ /* 0x006fee0003800000 */
.L_x_212:
[C---:B------:R-:W-:Y:S01]  /*3dc0*/  LEA R4, R11.reuse, UR37, 0x4 ;  /* 0x000000250b047c11 */ /* 0x040fe2000f8e20ff */
[----:B-1----:R-:W-:Y:S01]  /*3dd0*/  VIADD R0, R0, 0x280 ;  /* 0x0000028000007836 */ /* 0x002fe20000000000 */
[----:B------:R-:W-:Y:S01]  /*3de0*/  SEL R8, R8, RZ, P0 ;  /* 0x000000ff08087207 */ /* 0x000fe20000000000 */
[----:B------:R-:W-:-:S03]  /*3df0*/  VIADD R11, R11, 0x1 ;  /* 0x000000010b0b7836 */ /* 0x000fc60000000000 */
[----:B------:R-:W1:Y:S01]  /*3e00*/  LDS.128 R4, [R4+0x300] ;  /* 0x0003000004047984 */ /* 0x000e620000000c00 */
[----:B------:R-:W-:Y:S02]  /*3e10*/  PRMT R0, RZ, 0x654, R0 ;  /* 0x00000654ff007816 */ /* 0x000fe40000000000 */
[C---:B------:R-:W-:Y:S01]  /*3e20*/  ISETP.NE.AND P1, PT, R11.reuse, 0x2, PT ;  /* 0x000000020b00780c */ /* 0x040fe20003f25270 */
[----:B------:R-:W-:Y:S01]  /*3e30*/  @!PT LDS RZ, [RZ] ;  /* 0x00000000fffff984 */ /* 0x000fe20000000800 */
[----:B------:R-:W-:Y:S01]  /*3e40*/  @!PT LDS RZ, [RZ] ;  /* 0x00000000fffff984 */ /* 0x000fe20000000800 */
[----:B------:R-:W-:Y:S01]  /*3e50*/  @!PT LDS RZ, [RZ] ;  /* 0x00000000fffff984 */ /* 0x000fe20000000800 */
[----:B------:R-:W-:Y:S01]  /*3e60*/  @!PT LDS RZ, [RZ] ;  /* 0x00000000fffff984 */ /* 0x000fe20000000800 */
[----:B------:R2:W-:Y:S06]  /*3e70*/  MEMBAR.ALL.CTA ;  /* 0x0000000000007992 */ /* 0x0005ec0000008000 */
[----:B--2---:R-:W2:Y:S01]  /*3e80*/  FENCE.VIEW.ASYNC.S ;  /* 0x00000000000073c6 */ /* 0x004ea20000000000 */
[----:B------:R-:W-:Y:S01]  /*3e90*/  SEL R11, R11, RZ, P1 ;  /* 0x000000ff0b0b7207 */ /* 0x000fe20000800000 */
[----:B--2---:R2:W-:Y:S01]  /*3ea0*/  SYNCS.ARRIVE.TRANS64.RED.A1T0 RZ, [R0+URZ], RZ ;  /* 0x000000ff00ff79a7 */ /* 0x0045e200081004ff */
[----:B-1----:R-:W-:-:S02]  /*3eb0*/  LOP3.LUT P3, RZ, R6, 0x1, RZ, 0xc0, !PT ;  /* 0x0000000106ff7812 */ /* 0x002fc4000786c0ff */
[----:B------:R-:W-:-:S04]  /*3ec0*/  SEL R5, RZ, 0x1, P1 ;  /* 0x00000001ff057807 */ /* 0x000fc80000800000 */
[----:B------:R-:W-:Y:S02]  /*3ed0*/  LOP3.LUT R10, R10, R5, RZ, 0x3c, !PT ;  /* 0x000000050a0a7212 */ /* 0x000fe400078e3cff */
[----:B--2---:R-:W-:-:S04]  /*3ee0*/  SEL R0, RZ, 0x1, P0 ;  /* 0x00000001ff007807 */ /* 0x004fc80000000000 */
[----:B------:R-:W-:Y:S01]  /*3ef0*/  LOP3.LUT R9, R9, R0, RZ, 0x3c, !PT ;  /* 0x0000000009097212 */ /* 0x000fe200078e3cff */
[----:B------:R-:W-:Y:S06]  /*3f00*/  @P3 BRA `(.L_x_77) ;  /* 0xfffffffc002c3947 */ /* 0x000fec000383ffff */
[----:B------:R-:W-:Y:S01]  /*3f10*/  ULEA UR5, UR6, UR37, 0x3 ;  /* 0x0000002506057291 */ /* 0x000fe2000f8e18ff */
[----:B------:R-:W-:-:S08]  /*3f20*/  SHF.L.U32 R3, R12, 0x1f, RZ ;  /* 0x0000001f0c037819 */ /* 0x000fd000000006ff */
[----:B------:R-:W1:Y:S02]  /*3f30*/  SYNCS.PHASECHK.TRANS64 P0, [UR5+0x280], R3 ;  /* 0x00028003ff0075a7 */ /* 0x000e640008001005 */
[----:B-1----:R-:W-:Y:S05]  /*3f40*/  @P0 BRA `(.L_x_78) ;  /* 0x0000000000080947 */ /* 0x002fea0003800000 */
[----:B------:R-:W1:Y:S02]  /*3f50*/  SYNCS.PHASECHK.TRANS64.TRYWAIT P0, [UR5+0x280], R3 ;  /* 0x00028003ff0075a7 */ /* 0x000e640008001105 */
[----:B-1----:R-:W-:Y:S05]  /*3f60*/  @!P0 BRA `(.L_x_79) ;  /* 0x00000044007c8947 */ /* 0x002fea0003800000 */
.L_x_78:
[----:B------:R-:W-:-:S04]  /*3f70*/  UIADD3 UR4, UPT, UPT, UR6, 0x1, URZ ;  /* 0x0000000106047890 */ /* 0x000fc8000fffe0ff */
[----:B------:R-:W-:-:S04]  /*3f80*/  UISETP.NE.AND UP0, UPT, UR4, 0x2, UPT ;  /* 0x000000020400788c */ /* 0x000fc8000bf05270 */
[----:B------:R-:W-:Y:S02]  /*3f90*/  USEL UR7, URZ, 0x1, UP0 ;  /* 0x00000001ff077887 */ /* 0x000fe40008000000 */
[----:B------:R-:W-:-:S04]  /*3fa0*/  USEL UR4, UR4, URZ, UP0 ;  /* 0x000000ff04047287 */ /* 0x000fc80008000000 */
[----:B------:R-:W-:Y:S01]  /*3fb0*/  ULEA UR4, UR4, UR37, 0x3 ;  /* 0x0000002504047291 */ /* 0x000fe2000f8e18ff */
[----:B-1----:R-:W-:-:S04]  /*3fc0*/  LOP3.LUT R3, R12, UR7, RZ, 0x3c, !PT ;  /* 0x000000070c037c12 */ /* 0x002fc8000f8e3cff */
[----:B------:R-:W-:-:S04]  /*3fd0*/  SHF.L.U32 R0, R3, 0x1f, RZ ;  /* 0x0000001f03007819 */ /* 0x000fc800000006ff */
[----:B------:R-:W1:Y:S02]  /*3fe0*/  SYNCS.PHASECHK.TRANS64 P0, [UR4+0x280], R0 ;  /* 0x00028000ff0075a7 */ /* 0x000e640008001004 */
[----:B-1----:R-:W-:Y:S05]  /*3ff0*/  @P0 EXIT ;  /* 0x000000000000094d */ /* 0x002fea0003800000 */
[----:B------:R-:W-:Y:S02]  /*4000*/  SHF.L.U32 R3, R3, 0x1f, RZ ;  /* 0x0000001f03037819 */ /* 0x000fe400000006ff */
[----:B------:R-:W-:-:S07]  /*4010*/  MOV R0, UR4 ;  /* 0x0000000400007c02 */ /* 0x000fce0008000f00 */
.L_x_80:
[----:B-1----:R1:W2:Y:S02]  /*4020*/  SYNCS.PHASECHK.TRANS64.TRYWAIT P0, [R0+URZ+0x280], R3 ;  /* 0x00028003000075a7 */ /* 0x0022a400080011ff */
[----:B--2---:R-:W-:Y:S05]  /*4030*/  @!P0 NANOSLEEP.SYNCS 0x989680 ;  /* 0x009896800000895d */ /* 0x004fea0003900000 */
[----:B------:R-:W2:Y:S02]  /*4040*/  @!P0 SYNCS.PHASECHK.TRANS64 P0, [R0+URZ+0x280], R3 ;  /* 0x00028003000085a7 */ /* 0x000ea400080010ff */
[----:B--2---:R-:W-:Y:S05]  /*4050*/  @P0 EXIT ;  /* 0x000000000000094d */ /* 0x004fea0003800000 */
[----:B------:R-:W-:Y:S05]  /*4060*/  BRA `(.L_x_80) ;  /* 0xfffffffc00ec7947 */ /* 0x000fea000383ffff */
.L_x_73:
[----:B------:R-:W-:-:S09]  /*4070*/  UISETP.NE.AND UP1, UPT, UR8, URZ, UPT ;  /* 0x000000ff0800728c */ /* 0x000fd2000bf25270 */
[----:B------:R-:W-:Y:S05]  /*4080*/  BRA.U UP1, `(.L_x_81) ;  /* 0x0000000d01947547 */ /* 0x000fea000b800000 */
[----:B------:R-:W-:Y:S01]  /*4090*/  UMOV UR4, 0x40 ;  /* 0x0000004000047882 */ /* 0x000fe20000000000 */
[----:B------:R-:W-:Y:S01]  /*40a0*/  NOP ;  /* 0x0000000000007918 */ /* 0x000fe20000000000 */
[----:B------:R-:W-:Y:S01]  /*40b0*/  ULEA UR4, UR37, UR4, 0x18 ;  /* 0x0000000425047291 */ /* 0x000fe2000f8ec0ff */
[----:B------:R-:W-:Y:S02]  /*40c0*/  UMOV UR5, 0x400 ;  /* 0x0000040000057882 */ /* 0x000fe40000000000 */
[----:B------:R-:W-:-:S06]  /*40d0*/  ULEA UR37, UR37, UR5, 0x18 ;  /* 0x0000000525257291 */ /* 0x000fcc000f8ec0ff */
[----:B------:R-:W1:Y:S02]  /*40e0*/  LDS.U8 R0, [UR4+0x1c] ;  /* 0x00001c04ff007984 */ /* 0x000e640008000000 */
[----:B-1----:R-:W-:-:S13]  /*40f0*/  ISETP.NE.AND P0, PT, R0, RZ, PT ;  /* 0x000000ff0000720c */ /* 0x002fda0003f05270 */
[----:B------:R-:W-:Y:S05]  /*4100*/  @P0 BRA `(.L_x_82) ;  /* 0x0000000000580947 */ /* 0x000fea0003800000 */
[----:B------:R-:W-:-:S13]  /*4110*/  ELECT P0, URZ, PT ;  /* 0x0000000000ff782f */ /* 0x000fda0003800000 */
[----:B------:R-:W-:Y:S05]  /*4120*/  @!P0 BRA `(.L_x_83) ;  /* 0x0000000000608947 */ /* 0x000fea0003800000 */
[----:B------:R-:W-:Y:S01]  /*4130*/  UMOV UR5, 0x10 ;  /* 0x0000001000057882 */ /* 0x000fe20000000000 */
[----:B------:R-:W-:Y:S01]  /*4140*/  HFMA2 R0, -RZ, RZ, 0, 5.9604644775390625e-08 ;  /* 0x00000001ff007431 */ /* 0x000fe200000001ff */
[----:B------:R-:W-:-:S03]  /*4150*/  MOV R2, 0xffff ;  /* 0x0000ffff00027802 */ /* 0x000fc60000000f00 */
[----:B------:R-:W-:Y:S04]  /*4160*/  DEPBAR.LE SB1, 0x36 ;  /* 0x00009d800000791a */ /* 0x000fe80000000000 */
[----:B------:R-:W1:Y:S02]  /*4170*/  UTCATOMSWS.FIND_AND_SET.ALIGN UP0, UR5, UR5 ;  /* 0x00000005000575e3 */ /* 0x000e640008000800 */
[----:B-1----:R-:W-:Y:S01]  /*4180*/  MOV R3, UR5 ;  /* 0x0000000500037c02 */ /* 0x002fe20008000f00 */
[----:B------:R-:W-:Y:S06]  /*4190*/  BRA.U UP0, `(.L_x_84) ;  /* 0x0000000100187547 */ /* 0x000fec000b800000 */
.L_x_85:
[----:B------:R-:W-:Y:S05]  /*41a0*/  NANOSLEEP 0x64 ;  /* 0x000000640000795d */ /* 0x000fea0003800000 */
[----:B------:R-:W-:-:S05]  /*41b0*/  UMOV UR5, 0x10 ;  /* 0x0000001000057882 */ /* 0x000fca0000000000 */
[----:B------:R-:W-:Y:S04]  /*41c0*/  DEPBAR.LE SB1, 0x36 ;  /* 0x00009d800000791a */ /* 0x000fe80000000000 */
[----:B------:R-:W1:Y:S02]  /*41d0*/  UTCATOMSWS.FIND_AND_SET.ALIGN UP0, UR5, UR5 ;  /* 0x00000005000575e3 */ /* 0x000e640008000800 */
[----:B-1----:R-:W-:Y:S01]  /*41e0*/  MOV R3, UR5 ;  /* 0x0000000500037c02 */ /* 0x002fe20008000f00 */
[----:B------:R-:W-:Y:S05]  /*41f0*/  BRA.U !UP0, `(.L_x_85) ;  /* 0xfffffffd08e87547 */ /* 0x000fea000b83ffff */
.L_x_84:
[-C--:B------:R-:W-:Y:S02]  /*4200*/  SHF.L.U32 R2, R2, R3.reuse, RZ ;  /* 0x0000000302027219 */ /* 0x080fe400000006ff */
[----:B------:R-:W-:Y:S01]  /*4210*/  SHF.L.U32 R0, R0, R3, RZ ;  /* 0x0000000300007219 */ /* 0x000fe200000006ff */
[----:B------:R-:W-:Y:S02]  /*4220*/  IMAD.SHL.U32 R3, R3, 0x20, RZ ;  /* 0x0000002003037824 */ /* 0x000fe400078e00ff */
[----:B------:R1:W-:Y:S04]  /*4230*/  ATOMS.OR RZ, [UR4+0x14], R2 ;  /* 0x00001402ffff798c */ /* 0x0003e8000b000004 */
[----:B------:R1:W-:Y:S04]  /*4240*/  ATOMS.OR RZ, [UR4+0x18], R0 ;  /* 0x00001800ffff798c */ /* 0x0003e8000b000004 */
[----:B------:R1:W-:Y:S01]  /*4250*/  STS [UR37+0x320], R3 ;  /* 0x00032003ff007988 */ /* 0x0003e20008000825 */
[----:B------:R-:W-:Y:S05]  /*4260*/  BRA `(.L_x_83) ;  /* 0x0000000000107947 */ /* 0x000fea0003800000 */
.L_x_82:
[----:B------:R-:W-:Y:S02]  /*4270*/  MOV R0, 0xffffffff ;  /* 0xffffffff00007802 */ /* 0x000fe40000000f00 */
[----:B------:R-:W-:-:S03]  /*4280*/  MOV R2, 0x42b0 ;  /* 0x000042b000027802 */ /* 0x000fc60000000f00 */
[----:B------:R1:W-:Y:S04]  /*4290*/  STS [UR37+0x320], R0 ;  /* 0x00032000ff007988 */ /* 0x0003e80008000825 */
[----:B-1-3-5:R-:W-:Y:S05]  /*42a0*/  CALL.REL.NOINC `($__internal_1_$__cuda_sm10x_tcgen05_guardrail_trap_phase_invalid_during_alloc) ;  /* 0x00000048000c7944 */ /* 0x02afea0003c00000 */
.L_x_83:
[----:B------:R-:W-:Y:S05]  /*42b0*/  WARPSYNC.ALL ;  /* 0x0000000000007948 */ /* 0x000fea0003800000 */
[----:B------:R-:W2:Y:S01]  /*42c0*/  S2UR UR6, SR_CgaCtaId ;  /* 0x00000000000679c3 */ /* 0x000ea20000008800 */
[----:B------:R-:W-:Y:S01]  /*42d0*/  UMOV UR4, 0x400 ;  /* 0x0000040000047882 */ /* 0x000fe20000000000 */
[----:B------:R-:W-:-:S06]  /*42e0*/  NOP ;  /* 0x0000000000007918 */ /* 0x000fcc0000000000 */
[----:B------:R-:W-:Y:S06]  /*42f0*/  BAR.ARV 0x6, 0xa0 ;  /* 0x0182800000007b1d */ /* 0x000fec0000002000 */
[----:B------:R-:W4:Y:S01]  /*4300*/  LDCU UR7, c[0x0][0x38c] ;  /* 0x00007180ff0777ac */ /* 0x000f220008000800 */
[----:B------:R-:W-:Y:S01]  /*4310*/  IMAD.MOV.U32 R11, RZ, RZ, 0x1 ;  /* 0x00000001ff0b7424 */ /* 0x000fe200078e00ff */
[----:B------:R-:W-:Y:S01]  /*4320*/  CS2R R8, SRZ ;  /* 0x0000000000087805 */ /* 0x000fe2000001ff00 */
[----:B------:R-:W-:Y:S01]  /*4330*/  IMAD.MOV.U32 R10, RZ, RZ, RZ ;  /* 0x000000ffff0a7224 */ /* 0x000fe200078e00ff */
[----:B------:R-:W-:Y:S01]  /*4340*/  UMOV UR18, URZ ;  /* 0x000000ff00127c82 */ /* 0x000fe20008000000 */
[----:B------:R-:W-:Y:S01]  /*4350*/  UMOV UR17, URZ ;  /* 0x000000ff00117c82 */ /* 0x000fe20008000000 */
[----:B------:R-:W-:Y:S01]  /*4360*/  UMOV UR22, 0x0 ;  /* 0x0000000000167882 */ /* 0x000fe20000000000 */
[----:B------:R-:W-:Y:S01]  /*4370*/  UMOV UR23, 0x4080490 ;  /* 0x0408049000177882 */ /* 0x000fe20000000000 */
[----:B------:R-:W-:Y:S01]  /*4380*/  UMOV UR20, 0x0 ;  /* 0x0000000000147882 */ /* 0x000fe20000000000 */
[----:B------:R-:W-:Y:S01]  /*4390*/  UMOV UR21, 0x4080490 ;  /* 0x0408049000157882 */ /* 0x000fe20000000000 */
[----:B--2---:R-:W-:Y:S01]  /*43a0*/  ULEA UR6, UR6, UR4, 0x18 ;  /* 0x0000000406067291 */ /* 0x004fe2000f8ec0ff */
[----:B------:R-:W2:Y:S03]  /*43b0*/  LDCU UR4, c[0x0][0x38c] ;  /* 0x00007180ff0477ac */ /* 0x000ea60008000800 */
[----:B------:R-:W-:-:S02]  /*43c0*/  UIADD3 UR11, UPT, UPT, UR6, 0x2600, URZ ;  /* 0x00002600060b7890 */ /* 0x000fc4000fffe0ff */
[----:B----4-:R-:W-:-:S03]  /*43d0*/  UIADD3 UR7, UPT, UPT, UR7, 0x1f, URZ ;  /* 0x0000001f07077890 */ /* 0x010fc6000fffe0ff */
[----:B-1----:R-:W1:Y:S01]  /*43e0*/  LDS R0, [UR6+0x320] ;  /* 0x00032006ff007984 */ /* 0x002e620008000800 */
[----:B------:R-:W-:Y:S02]  /*43f0*/  UIADD3 UR12, UPT, UPT, UR6, 0x26600, URZ ;  /* 0x00026600060c7890 */ /* 0x000fe4000fffe0ff */
[----:B------:R-:W-:Y:S02]  /*4400*/  USHF.R.S32.HI UR5, URZ, 0x1f, UR7 ;  /* 0x0000001fff057899 */ /* 0x000fe40008011407 */
[----:B------:R-:W-:Y:S02]  /*4410*/  USHF.R.U32.HI UR11, URZ, 0x4, UR11 ;  /* 0x00000004ff0b7899 */ /* 0x000fe4000801160b */
[----:B------:R-:W-:Y:S02]  /*4420*/  ULEA.HI UR5, UR5, UR7, URZ, 0x5 ;  /* 0x0000000705057291 */ /* 0x000fe4000f8f28ff */
[----:B------:R-:W-:Y:S02]  /*4430*/  USHF.R.U32.HI UR12, URZ, 0x4, UR12 ;  /* 0x00000004ff0c7899 */ /* 0x000fe4000801160c */
[----:B------:R-:W-:-:S02]  /*4440*/  USHF.R.S32.HI UR5, URZ, 0x5, UR5 ;  /* 0x00000005ff057899 */ /* 0x000fc40008011405 */
[----:B------:R-:W-:Y:S02]  /*4450*/  ULOP3.LUT UR11, UR11, 0x3fff, URZ, 0xc0, !UPT ;  /* 0x00003fff0b0b7892 */ /* 0x000fe4000f8ec0ff */
[----:B------:R-:W-:Y:S02]  /*4460*/  UISETP.LT.AND UP0, UPT, UR5, 0x1, UPT ;  /* 0x000000010500788c */ /* 0x000fe4000bf01270 */
[----:B------:R-:W-:Y:S02]  /*4470*/  ULOP3.LUT UR12, UR12, 0x3fff, URZ, 0xc0, !UPT ;  /* 0x00003fff0c0c7892 */ /* 0x000fe4000f8ec0ff */
[----:B------:R-:W-:Y:S02]  /*4480*/  USEL UR10, UR5, 0x1, !UP0 ;  /* 0x00000001050a7887 */ /* 0x000fe4000c000000 */
[----:B------:R-:W-:Y:S02]  /*4490*/  ULOP3.LUT UR11, UR11, 0x10000, URZ, 0xfc, !UPT ;  /* 0x000100000b0b7892 */ /* 0x000fe4000f8efcff */
[----:B------:R-:W-:-:S02]  /*44a0*/  ULOP3.LUT UR12, UR12, 0x10000, URZ, 0xfc, !UPT ;  /* 0x000100000c0c7892 */ /* 0x000fc4000f8efcff */
[----:B------:R-:W-:Y:S02]  /*44b0*/  UIADD3 UR10, UPT, UPT, -UR10, URZ, URZ ;  /* 0x000000ff0a0a7290 */ /* 0x000fe4000fffe1ff */
[----:B--2---:R-:W-:Y:S01]  /*44c0*/  UISETP.GE.AND UP3, UPT, UR4, 0x1, UPT ;  /* 0x000000010400788c */ /* 0x004fe2000bf66270 */
[----:B-1----:R-:W-:-:S15]  /*44d0*/  R2UR UR19, R0 ;  /* 0x00000000001372ca */ /* 0x002fde00000e0000 */
.L_x_92:
[----:B------:R-:W-:Y:S02]  /*44e0*/  LEA R0, R10, UR6, 0x3 ;  /* 0x000000060a007c11 */ /* 0x000fe4000f8e18ff */
[----:B------:R-:W-:Y:S02]  /*44f0*/  SHF.L.U32 R5, R9, 0x1f, RZ ;  /* 0x0000001f09057819 */ /* 0x000fe400000006ff */
[----:B------:R-:W-:Y:S01]  /*4500*/  PLOP3.LUT P0, PT, PT, PT, UP3, 0x80, 0x8 ;  /* 0x000000000008781c */ /* 0x000fe20003f0f038 */
[----:B------:R-:W-:Y:S01]  /*4510*/  VIADD R3, R0, 0x280 ;  /* 0x0000028000037836 */ /* 0x000fe20000000000 */
[----:B-1----:R-:W1:Y:S02]  /*4520*/  SYNCS.PHASECHK.TRANS64.TRYWAIT P1, [R0+URZ+0x270], R5 ;  /* 0x00027005000075a7 */ /* 0x002e6400080211ff */
[----:B-1--4-:R-:W-:Y:S09]  /*4530*/  @!P1 BRA `(.L_x_86) ;  /* 0x0000004000209947 */ /* 0x012ff20003800000 */
.L_x_214:
[----:B------:R-:W-:Y:S01]  /*4540*/  LEA R4, R10, UR6, 0x4 ;  /* 0x000000060a047c11 */ /* 0x000fe2000f8e20ff */
[----:B------:R-:W-:Y:S01]  /*4550*/  @UP3 ULEA UR4, UR17, UR6, 0x3 ;  /* 0x0000000611043291 */ /* 0x000fe2000f8e18ff */
[----:B------:R-:W-:Y:S01]  /*4560*/  PLOP3.LUT P2, PT, PT, PT, PT, 0x80, 0x8 ;  /* 0x000000000008781c */ /* 0x000fe20003f4f070 */
[----:B------:R-:W-:Y:S01]  /*4570*/  ULEA UR8, UR18, UR6, 0x3 ;  /* 0x0000000612087291 */ /* 0x000fe2000f8e18ff */
[----:B------:R-:W-:Y:S02]  /*4580*/  PRMT R3, RZ, 0x654, R3 ;  /* 0x00000654ff037816 */ /* 0x000fe40000000003 */
[----:B-1----:R-:W1:Y:S01]  /*4590*/  LDS.128 R4, [R4+0x300] ;  /* 0x0003000004047984 */ /* 0x002e620000000c00 */
[----:B------:R-:W-:Y:S02]  /*45a0*/  @P0 SHF.L.U32 R2, R8, 0x1f, RZ ;  /* 0x0000001f08020819 */ /* 0x000fe400000006ff */
[----:B------:R-:W-:Y:S01]  /*45b0*/  SHF.L.U32 R0, R11, 0x1f, RZ ;  /* 0x0000001f0b007819 */ /* 0x000fe200000006ff */
[----:B------:R-:W-:Y:S01]  /*45c0*/  @!PT LDS RZ, [RZ] ;  /* 0x00000000fffff984 */ /* 0x000fe20000000800 */
[----:B------:R-:W-:Y:S01]  /*45d0*/  @!PT LDS RZ, [RZ] ;  /* 0x00000000fffff984 */ /* 0x000fe20000000800 */
[----:B------:R-:W-:Y:S01]  /*45e0*/  @!PT LDS RZ, [RZ] ;  /* 0x00000000fffff984 */ /* 0x000fe20000000800 */
[----:B------:R-:W-:Y:S01]  /*45f0*/  @!PT LDS RZ, [RZ] ;  /* 0x00000000fffff984 */ /* 0x000fe20000000800 */
[----:B------:R2:W-:Y:S06]  /*4600*/  MEMBAR.ALL.CTA ;  /* 0x0000000000007992 */ /* 0x0005ec0000008000 */
[----:B--2---:R-:W2:Y:S02]  /*4610*/  FENCE.VIEW.ASYNC.S ;  /* 0x00000000000073c6 */ /* 0x004ea40000000000 */
[----:B--2---:R2:W-:Y:S01]  /*4620*/  SYNCS.ARRIVE.TRANS64.RED.A1T0 RZ, [R3+URZ], RZ ;  /* 0x000000ff03ff79a7 */ /* 0x0045e200081004ff */
[----:B------:R2:W4:Y:S01]  /*4630*/  @P0 SYNCS.PHASECHK.TRANS64.TRYWAIT P2, [UR4], R2 ;  /* 0x00000002ff0005a7 */ /* 0x0005220008041104 */
[----:B------:R-:W-:Y:S01]  /*4640*/  ULEA.HI UR4, UR18, UR18, URZ, 0x1 ;  /* 0x0000001212047291 */ /* 0x000fe2000f8f08ff */
[----:B-1----:R-:W-:-:S03]  /*4650*/  LOP3.LUT P1, RZ, R6, 0x1, RZ, 0xc0, !PT ;  /* 0x0000000106ff7812 */ /* 0x002fc6000782c0ff */
[----:B------:R-:W-:Y:S02]  /*4660*/  USHF.L.U32 UR9, UR4, 0x4, URZ ;  /* 0x0000000404097899 */ /* 0x000fe400080006ff */
[----:B------:R-:W-:Y:S02]  /*4670*/  ULOP3.LUT UR4, UR4, 0xffe, URZ, 0xc0, !UPT ;  /* 0x00000ffe04047892 */ /* 0x000fe4000f8ec0ff */
[----:B------:R-:W-:Y:S02]  /*4680*/  ULOP3.LUT UR9, UR9, 0xffffffe0, URZ, 0xc0, !UPT ;  /* 0xffffffe009097892 */ /* 0x000fe4000f8ec0ff */
[----:B------:R-:W-:Y:S02]  /*4690*/  UIADD3 UR4, UPT, UPT, -UR4, UR18, URZ ;  /* 0x0000001204047290 */ /* 0x000fe4000fffe1ff */
[----:B------:R-:W-:Y:S01]  /*46a0*/  UIADD3 UR9, UPT, UPT, UR19, UR9, URZ ;  /* 0x0000000913097290 */ /* 0x000fe2000fffe0ff */
[----:B------:R-:W1:Y:S03]  /*46b0*/  SYNCS.PHASECHK.TRANS64.TRYWAIT P0, [UR8+0x2b0], R0 ;  /* 0x0002b000ff0075a7 */ /* 0x000e660008001108 */
[----:B------:R-:W-:Y:S01]  /*46c0*/  ULEA UR9, UR4, UR9, 0x14 ;  /* 0x0000000904097291 */ /* 0x000fe2000f8ea0ff */
[----:B-12-4-:R-:W-:Y:S11]  /*46d0*/  @!P0 BRA `(.L_x_87) ;  /* 0x0000003c00cc8947 */ /* 0x016ff60003800000 */
.L_x_216:
[----:B------:R-:W-:Y:S01]  /*46e0*/  IADD3 R10, PT, PT, R10, 0x1, RZ ;  /* 0x000000010a0a7810 */ /* 0x000fe20007ffe0ff */
[----:B------:R-:W-:Y:S06]  /*46f0*/  BRA.U !UP3, `(.L_x_88) ;  /* 0x000000010b987547 */ /* 0x000fec000b800000 */
[----:B------:R-:W-:Y:S01]  /*4700*/  UPLOP3.LUT UP4, UPT, UPT, UPT, UPT, 0x40, 0x4 ;  /* 0x000000000004789c */ /* 0x000fe20003f8e870 */
[----:B------:R-:W-:Y:S01]  /*4710*/  UMOV UR16, UR10 ;  /* 0x0000000a00107c82 */ /* 0x000fe20008000000 */
[----:B------:R-:W-:Y:S01]  /*4720*/  UMOV UR15, UR5 ;  /* 0x00000005000f7c82 */ /* 0x000fe20008000000 */
[----:B------:R-:W-:-:S08]  /*4730*/  UMOV UR14, UR17 ;  /* 0x00000011000e7c82 */ /* 0x000fd00008000000 */
.L_x_91:
[----:B------:R-:W-:Y:S02]  /*4740*/  UIADD3 UR16, UPT, UPT, UR16, 0x1, URZ ;  /* 0x0000000110107890 */ /* 0x000fe4000fffe0ff */
[----:B--2---:R-:W-:Y:S02]  /*4750*/  ULEA UR7, UR14, UR6, 0x3 ;  /* 0x000000060e077291 */ /* 0x004fe4000f8e18ff */
[----:B------:R-:W-:Y:S01]  /*4760*/  UISETP.NE.AND UP0, UPT, UR16, URZ, UPT ;  /* 0x000000ff1000728c */ /* 0x000fe2000bf05270 */
[----:B----4-:R-:W-:Y:S10]  /*4770*/  @P2 BRA `(.L_x_89) ;  /* 0x00000000000c2947 */ /* 0x010ff40003800000 */
[----:B-1----:R-:W-:Y:S04]  /*4780*/  SHF.L.U32 R3, R8, 0x1f, RZ ;  /* 0x0000001f08037819 */ /* 0x002fe800000006ff */
[----:B------:R-:W1:Y:S02]  /*4790*/  SYNCS.PHASECHK.TRANS64.TRYWAIT P0, [UR7], R3 ;  /* 0x00000003ff0075a7 */ /* 0x000e640008001107 */
[----:B-1----:R-:W-:Y:S05]  /*47a0*/  @!P0 BRA `(.L_x_90) ;  /* 0x0000003c00b08947 */ /* 0x002fea0003800000 */
.L_x_89:
[----:B------:R-:W-:Y:S01]  /*47b0*/  UISETP.NE.AND UP1, UPT, UR15, 0x1, UPT ;  /* 0x000000010f00788c */ /* 0x000fe2000bf25270 */
[----:B------:R-:W-:Y:S01]  /*47c0*/  PLOP3.LUT P2, PT, PT, PT, PT, 0x80, 0x8 ;  /* 0x000000000008781c */ /* 0x000fe20003f4f070 */
[----:B------:R-:W-:Y:S02]  /*47d0*/  UIADD3 UR17, UPT, UPT, UR14, 0x1, URZ ;  /* 0x000000010e117890 */ /* 0x000fe4000fffe0ff */
[----:B------:R-:W-:Y:S02]  /*47e0*/  ULEA UR24, UR14, UR12, 0x7 ;  /* 0x0000000c0e187291 */ /* 0x000fe4000f8e38ff */
[----:B------:R-:W-:Y:S01]  /*47f0*/  UISETP.NE.AND UP2, UPT, UR17, 0x24, UPT ;  /* 0x000000241100788c */ /* 0x000fe2000bf45270 */
[----:B------:R-:W-:Y:S01]  /*4800*/  PLOP3.LUT P0, PT, PT, PT, UP1, 0x80, 0x8 ;  /* 0x000000000008781c */ /* 0x000fe20003f0f018 */
[----:B------:R-:W-:Y:S02]  /*4810*/  ULEA UR26, UR14, UR11, 0x8 ;  /* 0x0000000b0e1a7291 */ /* 0x000fe4000f8e40ff */
[----:B------:R-:W-:Y:S02]  /*4820*/  USEL UR13, URZ, 0x1, UP2 ;  /* 0x00000001ff0d7887 */ /* 0x000fe40009000000 */
[----:B------:R-:W-:Y:S02]  /*4830*/  USEL UR17, UR17, URZ, UP2 ;  /* 0x000000ff11117287 */ /* 0x000fe40009000000 */
[----:B------:R-:W-:Y:S02]  /*4840*/  UIADD3 UR30, UPT, UPT, UR24, 0x2, URZ ;  /* 0x00000002181e7890 */ /* 0x000fe4000fffe0ff */
[----:B------:R-:W-:Y:S01]  /*4850*/  @UP1 ULEA UR4, UR17, UR6, 0x3 ;  /* 0x0000000611041291 */ /* 0x000fe2000f8e18ff */
[----:B------:R-:W-:Y:S01]  /*4860*/  LOP3.LUT R8, R8, UR13, RZ, 0x3c, !PT ;  /* 0x0000000d08087c12 */ /* 0x000fe2000f8e3cff */
[----:B------:R-:W-:Y:S02]  /*4870*/  UIADD3 UR28, UPT, UPT, UR26, 0x2, URZ ;  /* 0x000000021a1c7890 */ /* 0x000fe4000fffe0ff */
[----:B------:R-:W-:Y:S01]  /*4880*/  UIADD3 UR7, UPT, UPT, UR7, 0x120, URZ ;  /* 0x0000012007077890 */ /* 0x000fe2000fffe0ff */
[----:B-1----:R-:W-:Y:S01]  /*4890*/  @P0 SHF.L.U32 R0, R8, 0x1f, RZ ;  /* 0x0000001f08000819 */ /* 0x002fe200000006ff */
[----:B------:R-:W-:Y:S01]  /*48a0*/  UMOV UR25, 0x80004020 ;  /* 0x8000402000197882 */ /* 0x000fe20000000000 */
[----:B------:R-:W-:Y:S01]  /*48b0*/  UMOV UR27, 0x80004020 ;  /* 0x80004020001b7882 */ /* 0x000fe20000000000 */
[----:B------:R-:W-:Y:S01]  /*48c0*/  UMOV UR31, 0x80004020 ;  /* 0x80004020001f7882 */ /* 0x000fe20000000000 */
[----:B------:R2:W4:Y:S01]  /*48d0*/  @P0 SYNCS.PHASECHK.TRANS64.TRYWAIT P2, [UR4], R0 ;  /* 0x00000000ff0005a7 */ /* 0x0005220008041104 */
[----:B------:R-:W-:Y:S01]  /*48e0*/  UIADD3 UR15, UPT, UPT, UR15, -0x1, URZ ;  /* 0xffffffff0f0f7890 */ /* 0x000fe2000fffe0ff */
[----:B------:R2:W-:Y:S01]  /*48f0*/  UTCHMMA gdesc[UR26], gdesc[UR24], tmem[UR9], tmem[UR22], idesc[UR23], UP4 ;  /* 0x00ff16181a0075ea */ /* 0x0005e2000a000009 */
[----:B------:R-:W-:Y:S01]  /*4900*/  UPLOP3.LUT UP4, UPT, UPT, UPT, UPT, 0x80, 0x8 ;  /* 0x000000000008789c */ /* 0x000fe20003f8f070 */
[----:B------:R-:W-:Y:S01]  /*4910*/  UMOV UR29, 0x80004020 ;  /* 0x80004020001d7882 */ /* 0x000fe20000000000 */
[----:B------:R-:W-:Y:S01]  /*4920*/  UMOV UR14, UR17 ;  /* 0x00000011000e7c82 */ /* 0x000fe20008000000 */
[----:B------:R2:W-:Y:S01]  /*4930*/  UTCHMMA gdesc[UR28], gdesc[UR30], tmem[UR9], tmem[UR20], idesc[UR21], UPT ;  /* 0x00ff141e1c0075ea */ /* 0x0005e2000b800009 */
[----:B------:R2:W-:Y:S01]  /*4940*/  UTCBAR [UR7], URZ ;  /* 0x000000ff070073e9 */ /* 0x0005e200080000ff */
[----:B------:R-:W-:Y:S06]  /*4950*/  BRA.U UP0, `(.L_x_91) ;  /* 0xfffffffd00787547 */ /* 0x000fec000b83ffff */
.L_x_88:
[----:B------:R-:W-:Y:S01]  /*4960*/  UIADD3 UR18, UPT, UPT, UR18, 0x1, URZ ;  /* 0x0000000112127890 */ /* 0x000fe2000fffe0ff */
[C---:B------:R-:W-:Y:S01]  /*4970*/  ISETP.NE.AND P0, PT, R10.reuse, 0x2, PT ;  /* 0x000000020a00780c */ /* 0x040fe20003f05270 */
[----:B------:R-:W-:Y:S02]  /*4980*/  UIADD3 UR8, UPT, UPT, UR8, 0x290, URZ ;  /* 0x0000029008087890 */ /* 0x000fe4000fffe0ff */
[----:B------:R-:W-:Y:S01]  /*4990*/  UISETP.NE.AND UP0, UPT, UR18, 0x4, UPT ;  /* 0x000000041200788c */ /* 0x000fe2000bf05270 */
[----:B-12---:R-:W-:Y:S02]  /*49a0*/  SEL R0, RZ, 0x1, P0 ;  /* 0x00000001ff007807 */ /* 0x006fe40000000000 */
[----:B------:R-:W-:Y:S01]  /*49b0*/  SEL R10, R10, RZ, P0 ;  /* 0x000000ff0a0a7207 */ /* 0x000fe20000000000 */
[----:B------:R-:W-:Y:S01]  /*49c0*/  USEL UR4, URZ, 0x1, UP0 ;  /* 0x00000001ff047887 */ /* 0x000fe20008000000 */
[----:B------:R-:W-:Y:S01]  /*49d0*/  LOP3.LUT R9, R9, R0, RZ, 0x3c, !PT ;  /* 0x0000000009097212 */ /* 0x000fe200078e3cff */
[----:B------:R-:W-:Y:S01]  /*49e0*/  USEL UR18, UR18, URZ, UP0 ;  /* 0x000000ff12127287 */ /* 0x000fe20008000000 */
[----:B------:R1:W-:Y:S03]  /*49f0*/  UTCBAR [UR8], URZ ;  /* 0x000000ff080073e9 */ /* 0x0003e600080000ff */
[----:B------:R-:W-:Y:S01]  /*4a00*/  LOP3.LUT R11, R11, UR4, RZ, 0x3c, !PT ;  /* 0x000000040b0b7c12 */ /* 0x000fe2000f8e3cff */
[----:B------:R-:W-:Y:S07]  /*4a10*/  @P1 BRA `(.L_x_92) ;  /* 0xfffffff800b01947 */ /* 0x000fee000383ffff */
[----:B------:R-:W2:Y:S01]  /*4a20*/  S2UR UR4, SR_CgaCtaId ;  /* 0x00000000000479c3 */ /* 0x000ea20000008800 */
[----:B------:R-:W-:Y:S01]  /*4a30*/  ELECT P0, URZ, PT ;  /* 0x0000000000ff782f */ /* 0x000fe20003800000 */
[----:B------:R-:W-:Y:S01]  /*4a40*/  IMAD.MOV.U32 R0, RZ, RZ, 0x1 ;  /* 0x00000001ff007424 */ /* 0x000fe200078e00ff */
[----:B------:R-:W-:Y:S01]  /*4a50*/  UIADD3 UR6, UPT, UPT, UR6, 0x2b0, URZ ;  /* 0x000002b006067890 */ /* 0x000fe2000fffe0ff */
[----:B------:R-:W-:Y:S01]  /*4a60*/  SHF.L.U32 R3, R11, 0x1f, RZ ;  /* 0x0000001f0b037819 */ /* 0x000fe200000006ff */
[----:B------:R-:W-:-:S03]  /*4a70*/  UMOV UR5, 0x40 ;  /* 0x0000004000057882 */ /* 0x000fc60000000000 */
[----:B------:R-:W-:Y:S01]  /*4a80*/  UVIRTCOUNT.DEALLOC.SMPOOL 0x80 ;  /* 0x000000800000784c */ /* 0x000fe20000000000 */
[----:B--2---:R-:W-:Y:S02]  /*4a90*/  ULEA UR4, UR4, UR5, 0x18 ;  /* 0x0000000504047291 */ /* 0x004fe4000f8ec0ff */
[----:B------:R-:W-:-:S07]  /*4aa0*/  ULEA UR5, UR18, UR6, 0x3 ;  /* 0x0000000612057291 */ /* 0x000fce000f8e18ff */
[----:B------:R2:W-:Y:S02]  /*4ab0*/  @P0 STS.U8 [UR4+0x1c], R0 ;  /* 0x00001c00ff000988 */ /* 0x0005e40008000004 */
[----:B------:R-:W3:Y:S02]  /*4ac0*/  SYNCS.PHASECHK.TRANS64.TRYWAIT P0, [UR5], R3 ;  /* 0x00000003ff0075a7 */ /* 0x000ee40008001105 */
[----:B--23--:R-:W-:Y:S05]  /*4ad0*/  @!P0 BRA `(.L_x_93) ;  /* 0x0000003800fc8947 */ /* 0x00cfea0003800000 */
.L_x_219:
[----:B------:R-:W-:-:S04]  /*4ae0*/  UIADD3 UR7, UPT, UPT, UR18, 0x1, URZ ;  /* 0x0000000112077890 */ /* 0x000fc8000fffe0ff */
[----:B------:R-:W-:-:S04]  /*4af0*/  UISETP.NE.AND UP0, UPT, UR7, 0x4, UPT ;  /* 0x000000040700788c */ /* 0x000fc8000bf05270 */
[----:B-1----:R-:W-:Y:S02]  /*4b00*/  USEL UR8, URZ, 0x1, UP0 ;  /* 0x00000001ff087887 */ /* 0x002fe40008000000 */
[----:B------:R-:W-:-:S04]  /*4b10*/  USEL UR7, UR7, URZ, UP0 ;  /* 0x000000ff07077287 */ /* 0x000fc80008000000 */
[----:B------:R-:W-:Y:S01]  /*4b20*/  ULEA UR5, UR7, UR6, 0x3 ;  /* 0x0000000607057291 */ /* 0x000fe2000f8e18ff */
[----:B------:R-:W-:-:S04]  /*4b30*/  LOP3.LUT R2, R11, UR8, RZ, 0x3c, !PT ;  /* 0x000000080b027c12 */ /* 0x000fc8000f8e3cff */
[----:B--2---:R-:W-:-:S04]  /*4b40*/  SHF.L.U32 R3, R2, 0x1f, RZ ;  /* 0x0000001f02037819 */ /* 0x004fc800000006ff */
[----:B------:R-:W1:Y:S02]  /*4b50*/  SYNCS.PHASECHK.TRANS64.TRYWAIT P0, [UR5], R3 ;  /* 0x00000003ff0075a7 */ /* 0x000e640008001105 */
[----:B-1----:R-:W-:Y:S05]  /*4b60*/  @!P0 BRA `(.L_x_94) ;  /* 0x0000003800f08947 */ /* 0x002fea0003800000 */
.L_x_221:
        /* <DEDUP_REMOVED lines=9> */
.L_x_223:
[----:B------:R-:W-:-:S04]  /*4c00*/  UIADD3 UR7, UPT, UPT, UR7, 0x1, URZ ;  /* 0x0000000107077890 */ /* 0x000fc8000fffe0ff */
[----:B------:R-:W-:-:S04]  /*4c10*/  UISETP.NE.AND UP0, UPT, UR7, 0x4, UPT ;  /* 0x000000040700788c */ /* 0x000fc8000bf05270 */
[----:B------:R-:W-:Y:S02]  /*4c20*/  USEL UR5, URZ, 0x1, UP0 ;  /* 0x00000001ff057887 */ /* 0x000fe40008000000 */
[----:B------:R-:W-:-:S04]  /*4c30*/  USEL UR7, UR7, URZ, UP0 ;  /* 0x000000ff07077287 */ /* 0x000fc80008000000 */
[----:B------:R-:W-:Y:S01]  /*4c40*/  ULEA UR7, UR7, UR6, 0x3 ;  /* 0x0000000607077291 */ /* 0x000fe2000f8e18ff */
[----:B-1----:R-:W-:-:S04]  /*4c50*/  LOP3.LUT R3, R2, UR5, RZ, 0x3c, !PT ;  /* 0x0000000502037c12 */ /* 0x002fc8000f8e3cff */
[----:B------:R-:W-:-:S04]  /*4c60*/  SHF.L.U32 R3, R3, 0x1f, RZ ;  /* 0x0000001f03037819 */ /* 0x000fc800000006ff */
[----:B------:R-:W1:Y:S02]  /*4c70*/  SYNCS.PHASECHK.TRANS64.TRYWAIT P0, [UR7], R3 ;  /* 0x00000003ff0075a7 */ /* 0x000e640008001107 */
[----:B-1----:R-:W-:Y:S05]  /*4c80*/  @!P0 BRA `(.L_x_96) ;  /* 0x0000003800d88947 */ /* 0x002fea0003800000 */
.L_x_225:
[----:B------:R-:W-:Y:S01]  /*4c90*/  NOP ;  /* 0x0000000000007918 */ /* 0x000fe20000000000 */
[----:B-1----:R-:W1:Y:S01]  /*4ca0*/  LDS R0, [UR4+0x14] ;  /* 0x00001404ff007984 */ /* 0x002e620008000800 */
[----:B------:R-:W-:Y:S01]  /*4cb0*/  ULOP3.LUT UR6, UR19, 0xffff, URZ, 0xc0, !UPT ;  /* 0x0000ffff13067892 */ /* 0x000fe2000f8ec0ff */
[----:B------:R-:W-:Y:S01]  /*4cc0*/  UMOV UR8, 0xffff ;  /* 0x0000ffff00087882 */ /* 0x000fe20000000000 */
[----:B------:R-:W-:Y:S02]  /*4cd0*/  UMOV UR5, 0x1 ;  /* 0x0000000100057882 */ /* 0x000fe40000000000 */
[----:B------:R-:W-:-:S04]  /*4ce0*/  USHF.R.U32.HI UR6, URZ, 0x5, UR6 ;  /* 0x00000005ff067899 */ /* 0x000fc80008011606 */
[----:B------:R-:W-:Y:S02]  /*4cf0*/  USHF.L.U32 UR8, UR8, UR6, URZ ;  /* 0x0000000608087299 */ /* 0x000fe400080006ff */
[----:B------:R-:W-:-:S04]  /*4d00*/  USHF.L.U32 UR5, UR5, UR6, URZ ;  /* 0x0000000605057299 */ /* 0x000fc800080006ff */
[----:B-1----:R-:W-:-:S04]  /*4d10*/  LOP3.LUT R0, R0, UR8, RZ, 0xc0, !PT ;  /* 0x0000000800007c12 */ /* 0x002fc8000f8ec0ff */
[----:B------:R-:W-:-:S13]  /*4d20*/  ISETP.NE.AND P0, PT, R0, UR8, PT ;  /* 0x0000000800007c0c */ /* 0x000fda000bf05270 */
[----:B------:R-:W-:Y:S05]  /*4d30*/  @P0 BRA `(.L_x_97) ;  /* 0x0000000000580947 */ /* 0x000fea0003800000 */
[----:B------:R-:W1:Y:S02]  /*4d40*/  LDS R0, [UR4+0x18] ;  /* 0x00001804ff007984 */ /* 0x000e640008000800 */
[----:B-1----:R-:W-:-:S04]  /*4d50*/  LOP3.LUT R0, R0, UR5, RZ, 0xc0, !PT ;  /* 0x0000000500007c12 */ /* 0x002fc8000f8ec0ff */
[----:B------:R-:W-:-:S13]  /*4d60*/  ISETP.NE.AND P0, PT, R0, UR5, PT ;  /* 0x0000000500007c0c */ /* 0x000fda000bf05270 */
[----:B------:R-:W-:Y:S05]  /*4d70*/  @P0 BRA `(.L_x_98) ;  /* 0x00000000003c0947 */ /* 0x000fea0003800000 */
[----:B------:R-:W1:Y:S01]  /*4d80*/  S2R R2, SR_LANEID ;  /* 0x0000000000027919 */ /* 0x000e620000000000 */
[----:B------:R-:W-:Y:S01]  /*4d90*/  ULOP3.LUT UR8, URZ, UR8, URZ, 0x33, !UPT ;  /* 0x00000008ff087292 */ /* 0x000fe2000f8e33ff */
[----:B------:R-:W-:Y:S01]  /*4da0*/  LOP3.LUT R4, RZ, UR5, RZ, 0x33, !PT ;  /* 0x00000005ff047c12 */ /* 0x000fe2000f8e33ff */
[----:B------:R-:W-:Y:S02]  /*4db0*/  VOTEU.ANY UR7, UPT, PT ;  /* 0x0000000000077886 */ /* 0x000fe400038e0100 */
[----:B------:R-:W-:Y:S01]  /*4dc0*/  UFLO.U32 UR7, UR7 ;  /* 0x00000007000772bd */ /* 0x000fe200080e0000 */
[----:B------:R-:W2:Y:S01]  /*4dd0*/  REDUX UR5, R4 ;  /* 0x00000000040573c4 */ /* 0x000ea20000000000 */
[----:B------:R-:W-:-:S06]  /*4de0*/  IMAD.U32 R0, RZ, RZ, UR8 ;  /* 0x00000008ff007e24 */ /* 0x000fcc000f8e00ff */
[----:B------:R3:W-:Y:S01]  /*4df0*/  UTCATOMSWS.AND URZ, UR8 ;  /* 0x0000000800ff79e3 */ /* 0x0007e20008000000 */
[----:B------:R-:W4:Y:S01]  /*4e00*/  REDUX UR6, R0 ;  /* 0x00000000000673c4 */ /* 0x000f220000000000 */
[----:B-1----:R-:W-:Y:S01]  /*4e10*/  ISETP.EQ.U32.AND P0, PT, R2, UR7, PT ;  /* 0x0000000702007c0c */ /* 0x002fe2000bf02070 */
[----:B--2---:R-:W-:Y:S01]  /*4e20*/  IMAD.U32 R2, RZ, RZ, UR5 ;  /* 0x00000005ff027e24 */ /* 0x004fe2000f8e00ff */
[----:B----4-:R-:W-:-:S11]  /*4e30*/  MOV R3, UR6 ;  /* 0x0000000600037c02 */ /* 0x010fd60008000f00 */
[----:B------:R3:W-:Y:S04]  /*4e40*/  @P0 ATOMS.AND RZ, [UR4+0x14], R3 ;  /* 0x00001403ffff098c */ /* 0x0007e8000a800004 */
[----:B------:R3:W-:Y:S01]  /*4e50*/  @P0 ATOMS.AND RZ, [UR4+0x18], R2 ;  /* 0x00001802ffff098c */ /* 0x0007e2000a800004 */
[----:B------:R-:W-:Y:S05]  /*4e60*/  BRA `(.L_x_99) ;  /* 0x0000000000147947 */ /* 0x000fea0003800000 */
.L_x_98:
[----:B------:R-:W-:Y:S02]  /*4e70*/  MOV R2, 0x4e90 ;  /* 0x00004e9000027802 */ /* 0x000fe40000000f00 */
[----:B----45:R-:W-:Y:S05]  /*4e80*/  CALL.REL.NOINC `($__internal_0_$__cuda_sm10x_tcgen05_guardrail_trap_col_being_dealloced_not_returned_by_alloc) ;  /* 0x0000003c00087944 */ /* 0x030fea0003c00000 */
[----:B------:R-:W-:Y:S05]  /*4e90*/  BRA `(.L_x_99) ;  /* 0x0000000000087947 */ /* 0x000fea0003800000 */
.L_x_97:
[----:B------:R-:W-:Y:S02]  /*4ea0*/  MOV R2, 0x4ec0 ;  /* 0x00004ec000027802 */ /* 0x000fe40000000f00 */
[----:B----45:R-:W-:Y:S05]  /*4eb0*/  CALL.REL.NOINC `($__internal_2_$__cuda_sm10x_tcgen05_guardrail_trap_unallocated_columns_being_dealloced) ;  /* 0x0000003c00147944 */ /* 0x030fea0003c00000 */
.L_x_99:
[----:B------:R-:W-:Y:S01]  /*4ec0*/  NOP ;  /* 0x0000000000007918 */ /* 0x000fe20000000000 */
[----:B---3--:R-:W-:Y:S05]  /*4ed0*/  EXIT ;  /* 0x000000000000794d */ /* 0x008fea0003800000 */
.L_x_81:
[----:B------:R-:W-:-:S09]  /*4ee0*/  UISETP.NE.OR UP2, UPT, UR8, 0x3, !UP2 ;  /* 0x000000030800788c */ /* 0x000fd2000d745670 */
[----:B------:R-:W-:Y:S05]  /*4ef0*/  BRA.U UP2, `(.L_x_100) ;  /* 0x0000000d020c7547 */ /* 0x000fea000b800000 */
[----:B------:R-:W1:Y:S01]  /*4f00*/  LDC R0, c[0x0][0xb30] ;  /* 0x0002cc00ff007b82 */ /* 0x000e620000000800 */
[----:B------:R-:W2:Y:S01]  /*4f10*/  LDCU.64 UR8, c[0x0][0x888] ;  /* 0x00011100ff0877ac */ /* 0x000ea20008000a00 */
[----:B------:R-:W-:Y:S01]  /*4f20*/  IMAD.MOV.U32 R30, RZ, RZ, 0x1 ;  /* 0x00000001ff1e7424 */ /* 0x000fe200078e00ff */
[----:B------:R-:W-:Y:S01]  /*4f30*/  CS2R R28, SRZ ;  /* 0x00000000001c7805 */ /* 0x000fe2000001ff00 */
[----:B------:R-:W-:Y:S01]  /*4f40*/  IMAD.MOV.U32 R25, RZ, RZ, 0x1000 ;  /* 0x00001000ff197424 */ /* 0x000fe200078e00ff */
[----:B------:R-:W4:Y:S03]  /*4f50*/  LDCU.64 UR4, c[0x0][0x890] ;  /* 0x00011200ff0477ac */ /* 0x000f260008000a00 */
[----:B------:R-:W3:Y:S01]  /*4f60*/  LDC R19, c[0x0][0x370] ;  /* 0x0000dc00ff137b82 */ /* 0x000ee20000000800 */
[----:B------:R-:W-:Y:S01]  /*4f70*/  UMOV UR7, 0x400 ;  /* 0x0000040000077882 */ /* 0x000fe20000000000 */
[----:B------:R-:W-:-:S02]  /*4f80*/  UPLOP3.LUT UP1, UPT, UPT, UPT, UPT, 0x40, 0x4 ;  /* 0x000000000004789c */ /* 0x000fc40003f2e870 */
[----:B------:R-:W-:Y:S01]  /*4f90*/  ULEA UR7, UR37, UR7, 0x18 ;  /* 0x0000000725077291 */ /* 0x000fe2000f8ec0ff */
[----:B------:R-:W-:-:S03]  /*4fa0*/  UMOV UR15, URZ ;  /* 0x000000ff000f7c82 */ /* 0x000fc60008000000 */
[----:B------:R-:W3:Y:S01]  /*4fb0*/  LDC R2, c[0x0][0xb0c] ;  /* 0x0002c300ff027b82 */ /* 0x000ee20000000800 */
[----:B--2---:R-:W-:Y:S02]  /*4fc0*/  UISETP.NE.U32.AND UP2, UPT, UR8, URZ, UPT ;  /* 0x000000ff0800728c */ /* 0x004fe4000bf45070 */
[----:B----4-:R-:W-:-:S05]  /*4fd0*/  UISETP.NE.U32.AND UP3, UPT, UR4, URZ, UPT ;  /* 0x000000ff0400728c */ /* 0x010fca000bf65070 */
[----:B------:R-:W2:Y:S01]  /*4fe0*/  LDC R18, c[0x0][0xb20] ;  /* 0x0002c800ff127b82 */ /* 0x000ea20000000800 */
[----:B-1----:R-:W-:Y:S01]  /*4ff0*/  ISETP.NE.AND P1, PT, R0, 0x1, PT ;  /* 0x000000010000780c */ /* 0x002fe20003f25270 */
[----:B------:R-:W-:Y:S02]  /*5000*/  UISETP.NE.AND.EX UP2, UPT, UR9, URZ, UPT, UP2 ;  /* 0x000000ff0900728c */ /* 0x000fe4000bf45320 */
[----:B------:R-:W-:-:S04]  /*5010*/  UISETP.NE.AND.EX UP3, UPT, UR5, URZ, UPT, UP3 ;  /* 0x000000ff0500728c */ /* 0x000fc8000bf65330 */
[----:B-----5:R-:W1:Y:S08]  /*5020*/  LDC.64 R32, c[0x0][0x348] ;  /* 0x0000d200ff207b82 */ /* 0x020e700000000a00 */
[----:B------:R-:W4:Y:S08]  /*5030*/  LDC.64 R16, c[0x0][0xb10] ;  /* 0x0002c400ff107b82 */ /* 0x000f300000000a00 */
[----:B------:R-:W1:Y:S08]  /*5040*/  LDC.64 R6, c[0x0][0xb18] ;  /* 0x0002c600ff067b82 */ /* 0x000e700000000a00 */
[----:B------:R-:W1:Y:S08]  /*5050*/  LDC.64 R4, c[0x0][0xb28] ;  /* 0x0002ca00ff047b82 */ /* 0x000e700000000a00 */
[----:B--23--:R-:W1:Y:S02]  /*5060*/  LDC R24, c[0x0][0x374] ;  /* 0x0000dd00ff187b82 */ /* 0x00ce640000000800 */
.L_x_108:
[C---:B------:R-:W-:Y:S02]  /*5070*/  LEA R0, R29.reuse, UR7, 0x3 ;  /* 0x000000071d007c11 */ /* 0x040fe4000f8e18ff */
[----:B------:R-:W-:Y:S02]  /*5080*/  SHF.L.U32 R3, R28, 0x1f, RZ ;  /* 0x0000001f1c037819 */ /* 0x000fe400000006ff */
[----:B------:R-:W-:Y:S02]  /*5090*/  LEA R20, R29, UR7, 0x4 ;  /* 0x000000071d147c11 */ /* 0x000fe4000f8e20ff */
[----:B--2---:R-:W2:Y:S02]  /*50a0*/  SYNCS.PHASECHK.TRANS64.TRYWAIT P0, [R0+URZ+0x270], R3 ;  /* 0x00027003000075a7 */ /* 0x004ea400080011ff */
[----:B--2---:R-:W-:Y:S05]  /*50b0*/  @!P0 BRA `(.L_x_101) ;  /* 0x0000003400e48947 */ /* 0x004fea0003800000 */
.L_x_226:
[----:B------:R-:W-:Y:S01]  /*50c0*/  ISETP.GE.AND P0, PT, R26, 0x1, PT ;  /* 0x000000011a00780c */ /* 0x000fe20003f06270 */
[----:B------:R-:W3:Y:S01]  /*50d0*/  LDS.128 R20, [R20+0x300] ;  /* 0x0003000014147984 */ /* 0x000ee20000000c00 */
[----:B------:R-:W-:Y:S01]  /*50e0*/  ISETP.NE.U32.AND P4, PT, RZ, UR4, PT ;  /* 0x00000004ff007c0c */ /* 0x000fe2000bf85070 */
[----:B--2---:R-:W-:Y:S03]  /*50f0*/  VIADD R0, R0, 0x280 ;  /* 0x0000028000007836 */ /* 0x004fe60000000000 */
[----:B------:R-:W-:Y:S01]  /*5100*/  ISETP.NE.AND.EX P4, PT, RZ, UR5, PT, P4 ;  /* 0x00000005ff007c0c */ /* 0x000fe2000bf85340 */
[----:B------:R-:W-:Y:S01]  /*5110*/  @!PT LDS RZ, [RZ] ;  /* 0x00000000fffff984 */ /* 0x000fe20000000800 */
[----:B------:R-:W-:Y:S01]  /*5120*/  @!PT LDS RZ, [RZ] ;  /* 0x00000000fffff984 */ /* 0x000fe20000000800 */
[----:B------:R-:W-:Y:S01]  /*5130*/  @!PT LDS RZ, [RZ] ;  /* 0x00000000fffff984 */ /* 0x000fe20000000800 */
[----:B------:R-:W-:Y:S01]  /*5140*/  @!PT LDS RZ, [RZ] ;  /* 0x00000000fffff984 */ /* 0x000fe20000000800 */
[----:B------:R2:W-:Y:S06]  /*5150*/  MEMBAR.ALL.CTA ;  /* 0x0000000000007992 */ /* 0x0005ec0000008000 */
[----:B--2---:R-:W2:Y:S01]  /*5160*/  FENCE.VIEW.ASYNC.S ;  /* 0x00000000000073c6 */ /* 0x004ea20000000000 */
[----:B------:R-:W-:Y:S04]  /*5170*/  PRMT R0, RZ, 0x654, R0 ;  /* 0x00000654ff007816 */ /* 0x000fe80000000000 */
[----:B--2---:R2:W-:Y:S01]  /*5180*/  SYNCS.ARRIVE.TRANS64.RED.A1T0 RZ, [R0+URZ], RZ ;  /* 0x000000ff00ff79a7 */ /* 0x0045e200081004ff */
[----:B---3--:R-:W-:Y:S11]  /*5190*/  LOP3.LUT P3, RZ, R22, 0x1, RZ, 0xc0, !PT ;  /* 0x0000000116ff7812 */ /* 0x008ff6000786c0ff */
[----:B------:R-:W-:Y:S02]  /*51a0*/  @!UPT UIADD3 URZ, UPT, UPT, URZ, URZ, URZ ;  /* 0x000000fffffff290 */ /* 0x000fe4000fffe0ff */
[----:B------:R-:W-:Y:S02]  /*51b0*/  @P3 MOV R13, R20 ;  /* 0x00000014000d3202 */ /* 0x000fe40000000f00 */
[----:B------:R-:W-:Y:S01]  /*51c0*/  @P3 LOP3.LUT R8, R21, 0xffff, RZ, 0xc0, !PT ;  /* 0x0000ffff15083812 */ /* 0x000fe200078ec0ff */
[----:B--2---:R-:W-:Y:S06]  /*51d0*/  @!P0 BRA `(.L_x_102) ;  /* 0x0000000000a48947 */ /* 0x004fec0003800000 */
[----:B-1----:R-:W-:Y:S01]  /*51e0*/  IMAD.HI.U32 R31, R24, R7, RZ ;  /* 0x00000007181f7227 */ /* 0x002fe200078e00ff */
[----:B------:R-:W-:Y:S02]  /*51f0*/  ISETP.NE.AND P0, PT, R6, 0x1, PT ;  /* 0x000000010600780c */ /* 0x000fe40003f05270 */
[----:B------:R-:W-:Y:S01]  /*5200*/  ISETP.NE.AND P2, PT, R26, 0x1, PT ;  /* 0x000000011a00780c */ /* 0x000fe20003f45270 */
[----:B----4-:R-:W-:Y:S01]  /*5210*/  IMAD.HI.U32 R34, R19, R16, RZ ;  /* 0x0000001013227227 */ /* 0x010fe200078e00ff */
[----:B------:R-:W-:Y:S02]  /*5220*/  SHF.R.U32.HI R31, RZ, R18, R31 ;  /* 0x00000012ff1f7219 */ /* 0x000fe4000001161f */
[----:B------:R-:W-:Y:S01]  /*5230*/  ISETP.NE.AND P5, PT, R2, 0x1, PT ;  /* 0x000000010200780c */ /* 0x000fe20003fa5270 */
[----:B------:R-:W-:Y:S01]  /*5240*/  IMAD.HI.U32 R36, R13, R16, RZ ;  /* 0x000000100d247227 */ /* 0x000fe200078e00ff */
[----:B------:R-:W-:Y:S02]  /*5250*/  SHF.R.U32.HI R34, RZ, R17, R34 ;  /* 0x00000011ff227219 */ /* 0x000fe40000011622 */
[----:B------:R-:W-:Y:S01]  /*5260*/  SEL R3, R24, R31, !P0 ;  /* 0x0000001f18037207 */ /* 0x000fe20004000000 */
[C---:B------:R-:W-:Y:S01]  /*5270*/  IMAD.HI.U32 R31, R8.reuse, R7, RZ ;  /* 0x00000007081f7227 */ /* 0x040fe200078e00ff */
[----:B------:R-:W-:Y:S02]  /*5280*/  SEL R11, R19, R34, !P5 ;  /* 0x00000022130b7207 */ /* 0x000fe40006800000 */
[----:B------:R-:W-:Y:S01]  /*5290*/  SHF.R.U32.HI R36, RZ, R17, R36 ;  /* 0x00000011ff247219 */ /* 0x000fe20000011624 */
[----:B------:R-:W-:Y:S01]  /*52a0*/  IMAD.HI.U32 R38, R3, R4, RZ ;  /* 0x0000000403267227 */ /* 0x000fe200078e00ff */
[----:B------:R-:W-:Y:S03]  /*52b0*/  SHF.R.U32.HI R31, RZ, R18, R31 ;  /* 0x00000012ff1f7219 */ /* 0x000fe6000001161f */
[----:B------:R-:W-:Y:S01]  /*52c0*/  IMAD.HI.U32 R34, R11, R4, RZ ;  /* 0x000000040b227227 */ /* 0x000fe200078e00ff */
[----:B------:R-:W-:Y:S02]  /*52d0*/  @P2 SHF.R.U32.HI R3, RZ, R5, R38 ;  /* 0x00000005ff032219 */ /* 0x000fe40000011626 */
[----:B------:R-:W-:Y:S02]  /*52e0*/  SEL R9, R8, R31, !P0 ;  /* 0x0000001f08097207 */ /* 0x000fe40004000000 */
[----:B------:R-:W-:Y:S01]  /*52f0*/  @P2 SHF.R.U32.HI R11, RZ, R5, R34 ;  /* 0x00000005ff0b2219 */ /* 0x000fe20000011622 */
[C---:B------:R-:W-:Y:S01]  /*5300*/  IMAD R10, R26.reuse, R3, RZ ;  /* 0x000000031a0a7224 */ /* 0x040fe200078e02ff */
[----:B------:R-:W-:Y:S01]  /*5310*/  SEL R3, R13, R36, !P5 ;  /* 0x000000240d037207 */ /* 0x000fe20006800000 */
[C---:B------:R-:W-:Y:S03]  /*5320*/  IMAD.HI.U32 R14, R9.reuse, R4, RZ ;  /* 0x00000004090e7227 */ /* 0x040fe600078e00ff */
[----:B------:R-:W-:Y:S01]  /*5330*/  ISETP.GE.AND P0, PT, R9, R10, PT ;  /* 0x0000000a0900720c */ /* 0x000fe20003f06270 */
[C---:B------:R-:W-:Y:S01]  /*5340*/  IMAD R12, R26.reuse, R11, RZ ;  /* 0x0000000b1a0c7224 */ /* 0x040fe200078e02ff */
[-C--:B------:R-:W-:Y:S04]  /*5350*/  SHF.R.U32.HI R14, RZ, R5.reuse, R14 ;  /* 0x00000005ff0e7219 */ /* 0x080fe8000001160e */
[----:B------:R-:W-:Y:S02]  /*5360*/  ISETP.GE.OR P0, PT, R3, R12, P0 ;  /* 0x0000000c0300720c */ /* 0x000fe40000706670 */
[----:B------:R-:W-:Y:S05]  /*5370*/  SEL R15, R9, R14, !P2 ;  /* 0x0000000e090f7207 */ /* 0x000fea0005000000 */
[----:B------:R-:W-:Y:S04]  /*5380*/  IMAD.MOV R14, RZ, RZ, -R15 ;  /* 0x000000ffff0e7224 */ /* 0x000fe800078e0a0f */
[----:B------:R-:W-:Y:S02]  /*5390*/  IMAD R14, R26, R14, R9 ;  /* 0x0000000e1a0e7224 */ /* 0x000fe400078e0209 */
[C---:B------:R-:W-:Y:S05]  /*53a0*/  @!P0 IMAD.HI.U32 R10, R3.reuse, R4, RZ ;  /* 0x00000004030a8227 */ /* 0x040fea00078e00ff */
[----:B------:R-:W-:Y:S04]  /*53b0*/  @!P0 SHF.R.U32.HI R10, RZ, R5, R10 ;  /* 0x00000005ff0a8219 */ /* 0x000fe8000001160a */
[----:B------:R-:W-:Y:S01]  /*53c0*/  @!P0 SEL R0, R3, R10, !P2 ;  /* 0x0000000a03008207 */ /* 0x000fe20005000000 */
[----:B------:R-:W-:Y:S03]  /*53d0*/  IMAD.MOV R10, RZ, RZ, -R3 ;  /* 0x000000ffff0a7224 */ /* 0x000fe600078e0a03 */
[----:B------:R-:W-:Y:S01]  /*53e0*/  @!P0 IADD3 R15, PT, PT, R15, -R0, RZ ;  /* 0x800000000f0f8210 */ /* 0x000fe20007ffe0ff */
[----:B------:R-:W-:Y:S01]  /*53f0*/  @!P0 IMAD R0, R11, R14, R0 ;  /* 0x0000000e0b008224 */ /* 0x000fe200078e0200 */
[----:B------:R-:W-:Y:S01]  /*5400*/  IADD3 R11, PT, PT, -R9, RZ, RZ ;  /* 0x000000ff090b7210 */ /* 0x000fe20007ffe1ff */
[----:B------:R-:W-:Y:S02]  /*5410*/  IMAD R13, R2, R10, R13 ;  /* 0x0000000a020d7224 */ /* 0x000fe400078e020d */
[----:B------:R-:W-:Y:S02]  /*5420*/  @!P0 IMAD R9, R15, R26, R3 ;  /* 0x0000001a0f098224 */ /* 0x000fe400078e0203 */
[----:B------:R-:W-:Y:S02]  /*5430*/  @!P0 IMAD.MOV.U32 R3, RZ, RZ, R0 ;  /* 0x000000ffff038224 */ /* 0x000fe400078e0000 */
[----:B------:R-:W-:Y:S02]  /*5440*/  IMAD R8, R6, R11, R8 ;  /* 0x0000000b06087224 */ /* 0x000fe400078e0208 */
[----:B------:R-:W-:Y:S02]  /*5450*/  IMAD R13, R3, R2, R13 ;  /* 0x00000002030d7224 */ /* 0x000fe400078e020d */
[----:B------:R-:W-:Y:S02]  /*5460*/  IMAD R8, R9, R6, R8 ;  /* 0x0000000609087224 */ /* 0x000fe400078e0208 */
.L_x_102:
[----:B------:R-:W-:Y:S05]  /*5470*/  BRA.U UP1, `(.L_x_103) ;  /* 0x0000000101107547 */ /* 0x000fea000b800000 */
[----:B------:R-:W-:Y:S04]  /*5480*/  MOV R0, UR6 ;  /* 0x0000000600007c02 */ /* 0x000fe80008000f00 */
[----:B------:R-:W-:Y:S04]  /*5490*/  SHF.L.U32 R3, R0, 0x1f, RZ ;  /* 0x0000001f00037819 */ /* 0x000fe800000006ff */
[----:B------:R-:W2:Y:S02]  /*54a0*/  SYNCS.PHASECHK.TRANS64.TRYWAIT P0, [UR7+0x268], R3 ;  /* 0x00026803ff0075a7 */ /* 0x000ea40008001107 */
[----:B--2---:R-:W-:Y:S05]  /*54b0*/  @!P0 BRA `(.L_x_104) ;  /* 0x0000003000f88947 */ /* 0x004fea0003800000 */
.L_x_103:
[----:B------:R-:W-:Y:S05]  /*54c0*/  BRA.U !UP3, `(.L_x_105) ;  /* 0x000000010b347547 */ /* 0x000fea000b800000 */
[----:B------:R-:W-:Y:S01]  /*54d0*/  UPLOP3.LUT UP0, UPT, UPT, UPT, UP2, 0x80, 0x8 ;  /* 0x000000000008789c */ /* 0x000fe20003f0f020 */
[----:B--2---:R-:W-:Y:S02]  /*54e0*/  HFMA2 R0, -RZ, RZ, 0, 5.9604644775390625e-08 ;  /* 0x00000001ff007431 */ /* 0x004fe400000001ff */
[----:B------:R-:W-:Y:S03]  /*54f0*/  IMAD.MOV.U32 R70, RZ, RZ, 0x1 ;  /* 0x00000001ff467424 */ /* 0x000fe600078e00ff */
[----:B------:R-:W-:Y:S05]  /*5500*/  PLOP3.LUT P0, PT, PT, PT, UP0, 0x80, 0x8 ;  /* 0x000000000008781c */ /* 0x000fea0003f0f008 */
[----:B------:R-:W2:Y:S01]  /*5510*/  @UP0 LDCU.64 UR10, c[0x0][0x888] ;  /* 0x00011100ff0a07ac */ /* 0x000ea20008000a00 */
[----:B------:R-:W-:Y:S07]  /*5520*/  @UP0 UIMAD UR8, UR36, UR4, URZ ;  /* 0x00000004240802a4 */ /* 0x000fee000f8e02ff */
[----:B------:R-:W-:Y:S01]  /*5530*/  @!P0 PRMT R70, R0, 0x7610, R70 ;  /* 0x0000761000468816 */ /* 0x000fe20000000046 */
[----:B--2---:R-:W-:Y:S03]  /*5540*/  @UP0 UIMAD.WIDE UR10, UR8, 0x4, UR10 ;  /* 0x00000004080a08a5 */ /* 0x004fe6000f8e020a */
[----:B------:R-:W2:Y:S03]  /*5550*/  @!UP0 LDCU UR8, c[0x0][0x880] ;  /* 0x00011000ff0887ac */ /* 0x000ea60008000800 */
[----:B------:R-:W-:Y:S01]  /*5560*/  IMAD.U32 R10, RZ, RZ, UR10 ;  /* 0x0000000aff0a7e24 */ /* 0x000fe2000f8e00ff */
[----:B------:R-:W-:Y:S05]  /*5570*/  MOV R11, UR11 ;  /* 0x0000000b000b7c02 */ /* 0x000fea0008000f00 */
[----:B------:R3:W5:Y:S02]  /*5580*/  @P0 LDG.E R35, desc[UR40][R10.64] ;  /* 0x000000280a230981 */ /* 0x000764000c1e1900 */
[----:B--23--:R-:W-:Y:S07]  /*5590*/  @!P0 IMAD.U32 R35, RZ, RZ, UR8 ;  /* 0x00000008ff238e24 */ /* 0x00cfee000f8e00ff */
.L_x_105:
[----:B-----5:R-:W-:Y:S01]  /*55a0*/  @!P4 FSETP.EQ.AND P5, PT, R35, RZ, PT ;  /* 0x000000ff2300c20b */ /* 0x020fe20003fa2000 */
[----:B------:R-:W-:Y:S01]  /*55b0*/  @!UPT UIADD3 URZ, UPT, UPT, URZ, URZ, URZ ;  /* 0x000000fffffff290 */ /* 0x000fe2000fffe0ff */
[----:B------:R-:W-:Y:S11]  /*55c0*/  @!P4 BRA `(.L_x_106) ;  /* 0x000000000014c947 */ /* 0x000ff60003800000 */
[----:B------:R-:W-:Y:S02]  /*55d0*/  LOP3.LUT P0, RZ, R70, 0xff, RZ, 0xc0, !PT ;  /* 0x000000ff46ff7812 */ /* 0x000fe4000780c0ff */
[----:B------:R-:W-:Y:S04]  /*55e0*/  PLOP3.LUT P5, PT, PT, PT, UP0, 0x80, 0x8 ;  /* 0x000000000008781c */ /* 0x000fe80003faf008 */
[----:B------:R-:W-:Y:S07]  /*55f0*/  PLOP3.LUT P5, PT, P5, PT, PT, 0x8, 0x80 ;  /* 0x000000000080781c */ /* 0x000fee0002fae170 */
[----:B------:R-:W-:Y:S11]  /*5600*/  @P0 FSETP.EQ.AND P5, PT, R35, RZ, PT ;  /* 0x000000ff2300020b */ /* 0x000ff60003fa2000 */
[----:B------:R-:W-:Y:S02]  /*5610*/  @!UPT UIADD3 URZ, UPT, UPT, URZ, URZ, URZ ;  /* 0x000000fffffff290 */ /* 0x000fe4000fffe0ff */
.L_x_106:
[----:B------:R-:W3:Y:S01]  /*5620*/  LDC.64 R14, c[0x0][0xb10] ;  /* 0x0002c400ff0e7b82 */ /* 0x000ee20000000a00 */
[----:B------:R-:W-:Y:S01]  /*5630*/  ULEA UR13, UR15, UR7, 0x3 ;  /* 0x000000070f0d7291 */ /* 0x000fe2000f8e18ff */
[----:B------:R-:W-:Y:S01]  /*5640*/  SHF.L.U32 R12, R30, 0x1f, RZ ;  /* 0x0000001f1e0c7819 */ /* 0x000fe200000006ff */
[----:B------:R-:W-:Y:S01]  /*5650*/  VIADD R29, R29, 0x1 ;  /* 0x000000011d1d7836 */ /* 0x000fe20000000000 */
[----:B------:R-:W-:Y:S04]  /*5660*/  @P3 SHF.R.U32.HI R27, RZ, 0x10, R21 ;  /* 0x00000010ff1b3819 */ /* 0x000fe80000011615 */
[----:B------:R-:W5:Y:S02]  /*5670*/  LDC.64 R10, c[0x0][0xb18] ;  /* 0x0002c600ff0a7b82 */ /* 0x000f640000000a00 */
[----:B------:R-:W1:Y:S01]  /*5680*/  SYNCS.PHASECHK.TRANS64.TRYWAIT P4, [UR13+0x250], R12 ;  /* 0x0002500cff0075a7 */ /* 0x000e62000808110d */
[----:B---3--:R-:W-:Y:S05]  /*5690*/  @!P1 IMAD.HI.U32 R14, R13, R14, RZ ;  /* 0x0000000e0d0e9227 */ /* 0x008fea00078e00ff */
[----:B--2---:R-:W2:Y:S01]  /*56a0*/  @!P1 LDC R0, c[0x0][0xb20] ;  /* 0x0002c800ff009b82 */ /* 0x004ea20000000800 */
[----:B------:R-:W-:Y:S01]  /*56b0*/  @!P1 SHF.R.U32.HI R14, RZ, R15, R14 ;  /* 0x0000000fff0e9219 */ /* 0x000fe2000001160e */
[----:B-----5:R-:W-:Y:S01]  /*56c0*/  @!P1 IMAD.HI.U32 R11, R8, R11, RZ ;  /* 0x0000000b080b9227 */ /* 0x020fe200078e00ff */
[----:B------:R-:W-:Y:S05]  /*56d0*/  @!P1 ISETP.NE.AND P0, PT, R10, 0x1, PT ;  /* 0x000000010a00980c */ /* 0x000fea0003f05270 */
[----:B------:R-:W3:Y:S01]  /*56e0*/  @!P1 LDC R3, c[0x0][0xb0c] ;  /* 0x0002c300ff039b82 */ /* 0x000ee20000000800 */
[----:B--2---:R-:W-:Y:S02]  /*56f0*/  @!P1 SHF.R.U32.HI R9, RZ, R0, R11 ;  /* 0x00000000ff099219 */ /* 0x004fe4000001160b */
[----:B---3--:R-:W-:Y:S02]  /*5700*/  @!P1 ISETP.NE.AND P2, PT, R3, 0x1, PT ;  /* 0x000000010300980c */ /* 0x008fe40003f45270 */
[----:B------:R-:W-:Y:S02]  /*5710*/  @!P1 SEL R9, R8, R9, !P0 ;  /* 0x0000000908099207 */ /* 0x000fe40004000000 */
[----:B------:R-:W-:Y:S02]  /*5720*/  ELECT P0, URZ, PT ;  /* 0x0000000000ff782f */ /* 0x000fe40003800000 */
[----:B------:R-:W-:Y:S05]  /*5730*/  @!P1 SEL R14, R13, R14, !P2 ;  /* 0x0000000e0d0e9207 */ /* 0x000fea0005000000 */
[----:B------:R-:W-:Y:S02]  /*5740*/  @!P1 IMAD.IADD R0, R9, 0x1, -R14 ;  /* 0x0000000109009824 */ /* 0x000fe400078e0a0e */
[----:B------:R-:W-:Y:S02]  /*5750*/  @!P1 IMAD.IADD R9, R14, 0x1, -R9 ;  /* 0x000000010e099824 */ /* 0x000fe400078e0a09 */
[----:B------:R-:W-:Y:S02]  /*5760*/  @!P1 IMAD R13, R0, R3, R13 ;  /* 0x00000003000d9224 */ /* 0x000fe400078e020d */
[----:B------:R-:W-:Y:S01]  /*5770*/  @!P1 IMAD R8, R9, R10, R8 ;  /* 0x0000000a09089224 */ /* 0x000fe200078e0208 */
[----:B-1----:R-:W-:Y:S06]  /*5780*/  @!P4 BRA `(.L_x_107) ;  /* 0x00000030005cc947 */ /* 0x002fec0003800000 */
.L_x_229:
[----:B------:R-:W-:Y:S01]  /*5790*/  PLOP3.LUT P5, PT, P5, P0, PT, 0xf2, 0x2f ;  /* 0x00000000002f781c */ /* 0x000fe20002fa1e72 */
[----:B------:R-:W-:Y:S01]  /*57a0*/  UMOV UR16, 0x0 ;  /* 0x0000000000107882 */ /* 0x000fe20000000000 */
[----:B------:R-:W-:Y:S01]  /*57b0*/  UMOV UR17, 0x10000000 ;  /* 0x1000000000117882 */ /* 0x000fe20000000000 */
[----:B------:R-:W-:Y:S01]  /*57c0*/  UMOV UR12, UR36 ;  /* 0x00000024000c7c82 */ /* 0x000fe20008000000 */
[----:B------:R-:W-:Y:S09]  /*57d0*/  @P3 R2UR UR36, R27 ;  /* 0x000000001b2432ca */ /* 0x000ff200000e0000 */
[----:B-1----:R-:W-:Y:S01]  /*57e0*/  @!P5 IADD3 R3, P0, PT, R32, 0x580, RZ ;  /* 0x000005802003d810 */ /* 0x002fe20007f1e0ff */
[----:B------:R-:W-:Y:S01]  /*57f0*/  @!P5 IMAD.SHL.U32 R63, R63, 0x20, RZ ;  /* 0x000000203f3fd824 */ /* 0x000fe200078e00ff */
[----:B------:R-:W-:Y:S01]  /*5800*/  VOTEU.ALL UP1, P5 ;  /* 0x0000000000ff7886 */ /* 0x000fe20002820000 */
[----:B------:R-:W-:Y:S01]  /*5810*/  @!P5 IMAD.SHL.U32 R69, R69, 0x40, RZ ;  /* 0x000000404545d824 */ /* 0x000fe200078e00ff */
[----:B------:R-:W-:Y:S01]  /*5820*/  @!P5 R2UR UR9, R3 ;  /* 0x000000000309d2ca */ /* 0x000fe200000e0000 */
[----:B------:R-:W-:Y:S01]  /*5830*/  @!P5 IMAD.X R0, RZ, RZ, R33, P0 ;  /* 0x000000ffff00d224 */ /* 0x000fe200000e0621 */
[----:B------:R-:W-:Y:S01]  /*5840*/  @!P5 R2UR UR10, R63 ;  /* 0x000000003f0ad2ca */ /* 0x000fe200000e0000 */
[----:B------:R-:W-:Y:S01]  /*5850*/  @!UP1 ULEA UR14, UR15, UR7, 0xc ;  /* 0x000000070f0e9291 */ /* 0x000fe2000f8e60ff */
[----:B------:R-:W-:Y:S01]  /*5860*/  @!P5 R2UR UR11, R69 ;  /* 0x00000000450bd2ca */ /* 0x000fe200000e0000 */
[----:B------:R-:W-:Y:S01]  /*5870*/  UIADD3 UR15, UPT, UPT, UR15, 0x1, URZ ;  /* 0x000000010f0f7890 */ /* 0x000fe2000fffe0ff */
[----:B------:R-:W-:Y:S01]  /*5880*/  @!P5 R2UR UR8, R0 ;  /* 0x000000000008d2ca */ /* 0x000fe200000e0000 */
[----:B------:R-:W-:Y:S01]  /*5890*/  IMAD.IADD R63, R8, 0x1, R62 ;  /* 0x00000001083f7824 */ /* 0x000fe200078e023e */
[----:B------:R-:W-:Y:S01]  /*58a0*/  ISETP.NE.AND P0, PT, R29, 0x2, PT ;  /* 0x000000021d00780c */ /* 0x000fe20003f05270 */
[----:B------:R-:W-:Y:S03]  /*58b0*/  IMAD.IADD R69, R13, 0x1, R68 ;  /* 0x000000010d457824 */ /* 0x000fe600078e0244 */
[----:B------:R-:W-:Y:S01]  /*58c0*/  SEL R3, RZ, 0x1, P0 ;  /* 0x00000001ff037807 */ /* 0x000fe20000000000 */
[----:B------:R-:W-:Y:S01]  /*58d0*/  IMAD.U32 R10, RZ, RZ, UR9 ;  /* 0x00000009ff0a7e24 */ /* 0x000fe2000f8e00ff */
[----:B------:R-:W-:Y:S01]  /*58e0*/  UIADD3 UR9, UPT, UPT, UR13, 0x240, URZ ;  /* 0x000002400d097890 */ /* 0x000fe2000fffe0ff */
[----:B------:R-:W-:Y:S02]  /*58f0*/  SEL R29, R29, RZ, P0 ;  /* 0x000000ff1d1d7207 */ /* 0x000fe40000000000 */
[----:B------:R-:W-:Y:S02]  /*5900*/  LOP3.LUT R28, R28, R3, RZ, 0x3c, !PT ;  /* 0x000000031c1c7212 */ /* 0x000fe400078e3cff */
[----:B------:R-:W-:Y:S01]  /*5910*/  IMAD.U32 R11, RZ, RZ, UR8 ;  /* 0x00000008ff0b7e24 */ /* 0x000fe2000f8e00ff */
[----:B------:R-:W-:Y:S01]  /*5920*/  @!P5 R2UR UR18, R10 ;  /* 0x000000000a12d2ca */ /* 0x000fe200000e0000 */
[----:B------:R-:W-:Y:S01]  /*5930*/  @!UP1 UIADD3 UR8, UPT, UPT, UR14, 0x400, URZ ;  /* 0x000004000e089890 */ /* 0x000fe2000fffe0ff */
[----:B------:R-:W-:Y:S02]  /*5940*/  VOTEU.ALL UP1, P5 ;  /* 0x0000000000ff7886 */ /* 0x000fe40002820000 */
[----:B------:R-:W-:Y:S01]  /*5950*/  @!P5 R2UR UR19, R11 ;  /* 0x000000000b13d2ca */ /* 0x000fe200000e0000 */
[----:B------:R-:W-:Y:S11]  /*5960*/  UPRMT UR14, UR37, 0x654, UR9 ;  /* 0x00000654250e7896 */ /* 0x000ff60008000009 */
[----:B------:R-:W-:Y:S01]  /*5970*/  @!UPT UIADD3 URZ, UPT, UPT, URZ, URZ, URZ ;  /* 0x000000fffffff290 */ /* 0x000fe2000fffe0ff */
[----:B------:R2:W-:Y:S01]  /*5980*/  @!UP1 UTMALDG.3D [UR8], [UR18], desc[UR16] ;  /* 0x00001008120095b4 */ /* 0x0005e20008011000 */
[----:B------:R2:W-:Y:S01]  /*5990*/  @!P5 SYNCS.ARRIVE.TRANS64.RED.A0TR RZ, [UR13+0x240], R25 ;  /* 0x00024019ffffd9a7 */ /* 0x0005e2000830040d */
[----:B------:R-:W-:Y:S04]  /*59a0*/  UISETP.NE.AND UP1, UPT, UR15, 0x2, UPT ;  /* 0x000000020f00788c */ /* 0x000fe8000bf25270 */
[----:B------:R-:W-:Y:S02]  /*59b0*/  USEL UR13, URZ, 0x1, UP1 ;  /* 0x00000001ff0d7887 */ /* 0x000fe40008800000 */
[----:B------:R-:W-:Y:S02]  /*59c0*/  USEL UR15, UR15, URZ, UP1 ;  /* 0x000000ff0f0f7287 */ /* 0x000fe40008800000 */
[----:B------:R-:W-:Y:S02]  /*59d0*/  UPLOP3.LUT UP1, UPT, UPT, UPT, UPT, 0x80, 0x8 ;  /* 0x000000000008789c */ /* 0x000fe40003f2f070 */
[----:B------:R-:W-:Y:S01]  /*59e0*/  LOP3.LUT R30, R30, UR13, RZ, 0x3c, !PT ;  /* 0x0000000d1e1e7c12 */ /* 0x000fe2000f8e3cff */
[----:B------:R-:W-:Y:S01]  /*59f0*/  SYNCS.ARRIVE.TRANS64.RED.A1T0 RZ, [UR14], RZ ;  /* 0x000000ffffff79a7 */ /* 0x000fe2000810040e */
[----:B------:R-:W-:Y:S07]  /*5a00*/  @P3 BRA `(.L_x_108) ;  /* 0xfffffff400983947 */ /* 0x000fee000383ffff */
[----:B------:R-:W-:Y:S01]  /*5a10*/  UIADD3 UR7, UPT, UPT, UR7, 0x250, URZ ;  /* 0x0000025007077890 */ /* 0x000fe2000fffe0ff */
[----:B------:R-:W-:-:S03]  /*5a20*/  SHF.L.U32 R3, R30, 0x1f, RZ ;  /* 0x0000001f1e037819 */ /* 0x000fc600000006ff */
[----:B------:R-:W-:-:S09]  /*5a30*/  ULEA UR4, UR15, UR7, 0x3 ;  /* 0x000000070f047291 */ /* 0x000fd2000f8e18ff */
[----:B------:R-:W1:Y:S02]  /*5a40*/  SYNCS.PHASECHK.TRANS64.TRYWAIT P0, [UR4], R3 ;  /* 0x00000003ff0075a7 */ /* 0x000e640008001104 */
[----:B-1----:R-:W-:Y:S05]  /*5a50*/  @!P0 BRA `(.L_x_109) ;  /* 0x0000002c00c08947 */ /* 0x002fea0003800000 */
.L_x_231:
[----:B------:R-:W-:-:S04]  /*5a60*/  UIADD3 UR5, UPT, UPT, UR15, 0x1, URZ ;  /* 0x000000010f057890 */ /* 0x000fc8000fffe0ff */
[----:B------:R-:W-:-:S04]  /*5a70*/  UISETP.NE.AND UP0, UPT, UR5, 0x2, UPT ;  /* 0x000000020500788c */ /* 0x000fc8000bf05270 */
[----:B------:R-:W-:Y:S02]  /*5a80*/  USEL UR4, URZ, 0x1, UP0 ;  /* 0x00000001ff047887 */ /* 0x000fe40008000000 */
[----:B------:R-:W-:-:S04]  /*5a90*/  USEL UR5, UR5, URZ, UP0 ;  /* 0x000000ff05057287 */ /* 0x000fc80008000000 */
[----:B------:R-:W-:Y:S01]  /*5aa0*/  ULEA UR5, UR5, UR7, 0x3 ;  /* 0x0000000705057291 */ /* 0x000fe2000f8e18ff */
[----:B-1----:R-:W-:-:S04]  /*5ab0*/  LOP3.LUT R3, R30, UR4, RZ, 0x3c, !PT ;  /* 0x000000041e037c12 */ /* 0x002fc8000f8e3cff */
[----:B------:R-:W-:Y:S01]  /*5ac0*/  SHF.L.U32 R3, R3, 0x1f, RZ ;  /* 0x0000001f03037819 */ /* 0x000fe200000006ff */
[----:B------:R-:W-:-:S07]  /*5ad0*/  IMAD.U32 R0, RZ, RZ, UR5 ;  /* 0x00000005ff007e24 */ /* 0x000fce000f8e00ff */
.L_x_110:
[----:B-1----:R1:W3:Y:S02]  /*5ae0*/  SYNCS.PHASECHK.TRANS64.TRYWAIT P0, [R0+URZ], R3 ;  /* 0x00000003000075a7 */ /* 0x0022e400080011ff */
[----:B---3--:R-:W-:Y:S05]  /*5af0*/  @!P0 NANOSLEEP.SYNCS 0x989680 ;  /* 0x009896800000895d */ /* 0x008fea0003900000 */
[----:B------:R-:W3:Y:S02]  /*5b00*/  @!P0 SYNCS.PHASECHK.TRANS64 P0, [R0+URZ], R3 ;  /* 0x00000003000085a7 */ /* 0x000ee400080010ff */
[----:B--23--:R-:W-:Y:S05]  /*5b10*/  @P0 EXIT ;  /* 0x000000000000094d */ /* 0x00cfea0003800000 */
[----:B------:R-:W-:Y:S05]  /*5b20*/  BRA `(.L_x_110) ;  /* 0xfffffffc00ec7947 */ /* 0x000fea000383ffff */
.L_x_100:
[----:B------:R-:W-:-:S06]  /*5b30*/  UISETP.GE.AND UP1, UPT, UR8, 0x4, UPT ;  /* 0x000000040800788c */ /* 0x000fcc000bf26270 */
[----:B------:R-:W-:-:S13]  /*5b40*/  PLOP3.LUT P0, PT, PT, PT, UP1, 0x80, 0x8 ;  /* 0x000000000008781c */ /* 0x000fda0003f0f018 */
[----:B------:R-:W-:Y:S05]  /*5b50*/  @!P0 EXIT ;  /* 0x000000000000894d */ /* 0x000fea0003800000 */
[----:B------:R-:W-:Y:S01]  /*5b60*/  BAR.SYNC.DEFER_BLOCKING 0x6, 0xa0 ;  /* 0x0182800000007b1d */ /* 0x000fe20000010000 */
[C---:B------:R-:W-:Y:S01]  /*5b70*/  IMAD.SHL.U32 R7, R86.reuse, 0x20, RZ ;  /* 0x0000002056077824 */ /* 0x040fe200078e00ff */
[C---:B------:R-:W-:Y:S01]  /*5b80*/  LOP3.LUT P0, RZ, R86.reuse, 0x4, RZ, 0xc0, !PT ;  /* 0x0000000456ff7812 */ /* 0x040fe2000780c0ff */
[C---:B------:R-:W-:Y:S01]  /*5b90*/  IMAD.SHL.U32 R74, R86.reuse, 0x10, RZ ;  /* 0x00000010564a7824 */ /* 0x040fe200078e00ff */
[----:B------:R-:W-:Y:S01]  /*5ba0*/  CS2R R82, SRZ ;  /* 0x0000000000527805 */ /* 0x000fe2000001ff00 */
[C---:B------:R-:W-:Y:S01]  /*5bb0*/  IMAD.SHL.U32 R5, R86.reuse, 0x4, RZ ;  /* 0x0000000456057824 */ /* 0x040fe200078e00ff */
[----:B------:R-:W-:Y:S02]  /*5bc0*/  UMOV UR42, 0x400 ;  /* 0x00000400002a7882 */ /* 0x000fe40000000000 */
[----:B------:R-:W1:Y:S01]  /*5bd0*/  LDC R73, c[0x0][0x370] ;  /* 0x0000dc00ff497b82 */ /* 0x000e620000000800 */
[----:B------:R-:W-:Y:S01]  /*5be0*/  ULEA UR42, UR37, UR42, 0x18 ;  /* 0x0000002a252a7291 */ /* 0x000fe2000f8ec0ff */
[----:B------:R-:W-:Y:S01]  /*5bf0*/  LOP3.LUT R0, R7, 0xc0, RZ, 0xc0, !PT ;  /* 0x000000c007007812 */ /* 0x000fe200078ec0ff */
[----:B------:R-:W-:Y:S01]  /*5c00*/  IMAD.U32 R32, R86, 0x10000, RZ ;  /* 0x0001000056207824 */ /* 0x000fe200078e00ff */
[----:B------:R-:W-:Y:S01]  /*5c10*/  LOP3.LUT R74, R74, 0x600, RZ, 0xc0, !PT ;  /* 0x000006004a4a7812 */ /* 0x000fe200078ec0ff */
[----:B------:R-:W-:Y:S01]  /*5c20*/  IMAD.MOV.U32 R85, RZ, RZ, 0x10 ;  /* 0x00000010ff557424 */ /* 0x000fe200078e00ff */
[----:B------:R-:W-:Y:S01]  /*5c30*/  LOP3.LUT R5, R0, 0x18, R5, 0xf8, !PT ;  /* 0x0000001800057812 */ /* 0x000fe200078ef805 */
[----:B------:R-:W-:Y:S01]  /*5c40*/  IMAD.MOV.U32 R84, RZ, RZ, 0x1 ;  /* 0x00000001ff547424 */ /* 0x000fe200078e00ff */
[----:B------:R-:W2:Y:S01]  /*5c50*/  LDC R28, c[0x0][0xb0c] ;  /* 0x0002c300ff1c7b82 */ /* 0x000ea20000000800 */
[----:B------:R-:W-:Y:S01]  /*5c60*/  SHF.R.U32.HI R0, RZ, 0x1, R86 ;  /* 0x00000001ff007819 */ /* 0x000fe20000011656 */
[----:B------:R-:W-:Y:S01]  /*5c70*/  IMAD.MOV.U32 R30, RZ, RZ, RZ ;  /* 0x000000ffff1e7224 */ /* 0x000fe200078e00ff */
[--C-:B------:R-:W-:Y:S01]  /*5c80*/  LOP3.LUT R74, R74, 0x20, R7.reuse, 0xf8, !PT ;  /* 0x000000204a4a7812 */ /* 0x100fe200078ef807 */
[----:B------:R-:W-:Y:S01]  /*5c90*/  IMAD.MOV.U32 R88, RZ, RZ, RZ ;  /* 0x000000ffff587224 */ /* 0x000fe200078e00ff */
[----:B------:R-:W-:Y:S01]  /*5ca0*/  LOP3.LUT R32, R32, 0x600000, RZ, 0xc0, !PT ;  /* 0x0060000020207812 */ /* 0x000fe200078ec0ff */
[----:B------:R-:W-:Y:S01]  /*5cb0*/  IMAD.MOV.U32 R81, RZ, RZ, RZ ;  /* 0x000000ffff517224 */ /* 0x000fe200078e00ff */
[----:B------:R-:W-:Y:S01]  /*5cc0*/  LOP3.LUT R5, R5, 0x8, R0, 0x78, !PT ;  /* 0x0000000805057812 */ /* 0x000fe200078e7800 */
[----:B------:R-:W4:Y:S01]  /*5cd0*/  LDC R71, c[0x0][0xb20] ;  /* 0x0002c800ff477b82 */ /* 0x000f220000000800 */
[----:B------:R-:W3:Y:S01]  /*5ce0*/  LDS R3, [UR42+0x320] ;  /* 0x0003202aff037984 */ /* 0x000ee20008000800 */
[----:B------:R-:W-:Y:S01]  /*5cf0*/  LOP3.LUT R74, R74, 0x100, R7, 0xf8, !PT ;  /* 0x000001004a4a7812 */ /* 0x000fe200078ef807 */
[----:B------:R-:W1:Y:S01]  /*5d00*/  LDCU.64 UR48, c[0x0][0x348] ;  /* 0x00006900ff3077ac */ /* 0x000e620008000a00 */
[----:B------:R-:W-:-:S02]  /*5d10*/  LOP3.LUT R86, R86, 0x60, RZ, 0xc0, !PT ;  /* 0x0000006056567812 */ /* 0x000fc400078ec0ff */
[----:B------:R-:W-:Y:S01]  /*5d20*/  LOP3.LUT R74, R74, R5, RZ, 0xfc, !PT ;  /* 0x000000054a4a7212 */ /* 0x000fe200078efcff */
[----:B------:R-:W1:Y:S01]  /*5d30*/  LDCU.64 UR38, c[0x0][0x888] ;  /* 0x00011100ff2677ac */ /* 0x000e620008000a00 */
[----:B------:R-:W1:Y:S01]  /*5d40*/  LDC R27, c[0x0][0xb30] ;  /* 0x0002cc00ff1b7b82 */ /* 0x000e620000000800 */
[----:B------:R-:W-:Y:S01]  /*5d50*/  SEL R85, R85, 0xfffffff0, !P0 ;  /* 0xfffffff055557807 */ /* 0x000fe20004000000 */
[----:B------:R-:W-:Y:S01]  /*5d60*/  UIADD3 UR45, UPT, UPT, UR42, 0x400, URZ ;  /* 0x000004002a2d7890 */ /* 0x000fe2000fffe0ff */
[----:B------:R-:W-:Y:S01]  /*5d70*/  UMOV UR44, URZ ;  /* 0x000000ff002c7c82 */ /* 0x000fe20008000000 */
[----:B------:R-:W-:-:S04]  /*5d80*/  UMOV UR43, URZ ;  /* 0x000000ff002b7c82 */ /* 0x000fc80008000000 */
[----:B------:R-:W1:Y:S08]  /*5d90*/  LDC.64 R60, c[0x0][0xb10] ;  /* 0x0002c400ff3c7b82 */ /* 0x000e700000000a00 */
[----:B------:R-:W1:Y:S08]  /*5da0*/  LDC.64 R24, c[0x0][0xb18] ;  /* 0x0002c600ff187b82 */ /* 0x000e700000000a00 */
[----:B------:R-:W1:Y:S08]  /*5db0*/  LDC.64 R56, c[0x0][0x888] ;  /* 0x00022200ff387b82 */ /* 0x000e700000000a00 */
[----:B------:R-:W1:Y:S01]  /*5dc0*/  LDC.64 R22, c[0x0][0xb28] ;  /* 0x0002ca00ff167b82 */ /* 0x000e620000000a00 */
[----:B---3--:R-:W-:-:S07]  /*5dd0*/  IMAD.IADD R32, R3, 0x1, R32 ;  /* 0x0000000103207824 */ /* 0x008fce00078e0220 */
[----:B------:R-:W3:Y:S08]  /*5de0*/  LDC.64 R58, c[0x0][0x890] ;  /* 0x00022400ff3a7b82 */ /* 0x000ef00000000a00 */
[----:B------:R-:W1:Y:S08]  /*5df0*/  LDC.64 R54, c[0x0][0x8b0] ;  /* 0x00022c00ff367b82 */ /* 0x000e700000000a00 */
[----:B------:R-:W1:Y:S08]  /*5e00*/  LDC.64 R52, c[0x0][0x8a8] ;  /* 0x00022a00ff347b82 */ /* 0x000e700000000a00 */
[----:B--2-4-:R-:W1:Y:S02]  /*5e10*/  LDC R72, c[0x0][0x374] ;  /* 0x0000dd00ff487b82 */ /* 0x014e640000000800 */
.L_x_130:
[----:B------:R-:W-:Y:S02]  /*5e20*/  LEA R0, R88, UR42, 0x3 ;  /* 0x0000002a58007c11 */ /* 0x000fe4000f8e18ff */
[----:B------:R-:W-:Y:S02]  /*5e30*/  SHF.L.U32 R3, R82, 0x1f, RZ ;  /* 0x0000001f52037819 */ /* 0x000fe400000006ff */
[----:B------:R-:W-:Y:S02]  /*5e40*/  LEA R16, R88, UR42, 0x4 ;  /* 0x0000002a58107c11 */ /* 0x000fe4000f8e20ff */
[----:B------:R-:W2:Y:S02]  /*5e50*/  SYNCS.PHASECHK.TRANS64.TRYWAIT P0, [R0+URZ+0x270], R3 ;  /* 0x00027003000075a7 */ /* 0x000ea400080011ff */
[----:B-12---:R-:W-:Y:S05]  /*5e60*/  @!P0 BRA `(.L_x_111) ;  /* 0x0000002800d48947 */ /* 0x006fea0003800000 */
.L_x_232:
[----:B------:R-:W4:Y:S01]  /*5e70*/  LDC.64 R12, c[0x0][0xb10] ;  /* 0x0002c400ff0c7b82 */ /* 0x000f220000000a00 */
[----:B------:R-:W3:Y:S01]  /*5e80*/  LDS.128 R16, [R16+0x300] ;  /* 0x0003000010107984 */ /* 0x000ee20000000c00 */
[----:B-1----:R-:W-:Y:S01]  /*5e90*/  ISETP.NE.AND P1, PT, R27, 0x1, PT ;  /* 0x000000011b00780c */ /* 0x002fe20003f25270 */
[----:B--2---:R-:W-:Y:S01]  /*5ea0*/  VIADD R0, R0, 0x280 ;  /* 0x0000028000007836 */ /* 0x004fe20000000000 */
[----:B------:R-:W-:Y:S04]  /*5eb0*/  ISETP.GE.AND P0, PT, R26, 0x1, PT ;  /* 0x000000011a00780c */ /* 0x000fe80003f06270 */
[----:B------:R-:W1:Y:S01]  /*5ec0*/  LDC.64 R10, c[0x0][0xb18] ;  /* 0x0002c600ff0a7b82 */ /* 0x000e620000000a00 */
[----:B------:R-:W-:Y:S01]  /*5ed0*/  PRMT R0, RZ, 0x654, R0 ;  /* 0x00000654ff007816 */ /* 0x000fe20000000000 */
[----:B------:R-:W-:Y:S01]  /*5ee0*/  @!PT LDS RZ, [RZ] ;  /* 0x00000000fffff984 */ /* 0x000fe20000000800 */
[----:B------:R-:W-:Y:S01]  /*5ef0*/  @!PT LDS RZ, [RZ] ;  /* 0x00000000fffff984 */ /* 0x000fe20000000800 */
[----:B------:R-:W-:Y:S01]  /*5f00*/  @!PT LDS RZ, [RZ] ;  /* 0x00000000fffff984 */ /* 0x000fe20000000800 */
[----:B------:R-:W-:Y:S01]  /*5f10*/  @!PT LDS RZ, [RZ] ;  /* 0x00000000fffff984 */ /* 0x000fe20000000800 */
[----:B------:R2:W-:Y:S06]  /*5f20*/  MEMBAR.ALL.CTA ;  /* 0x0000000000007992 */ /* 0x0005ec0000008000 */
[----:B--2---:R-:W2:Y:S01]  /*5f30*/  FENCE.VIEW.ASYNC.S ;  /* 0x00000000000073c6 */ /* 0x004ea20000000000 */
[----:B------:R-:W1:Y:S08]  /*5f40*/  @!P1 LDC R14, c[0x0][0xb20] ;  /* 0x0002c800ff0e9b82 */ /* 0x000e700000000800 */
[----:B------:R-:W1:Y:S01]  /*5f50*/  @!P1 LDC R9, c[0x0][0xb0c] ;  /* 0x0002c300ff099b82 */ /* 0x000e620000000800 */
[----:B--2---:R2:W-:Y:S01]  /*5f60*/  SYNCS.ARRIVE.TRANS64.RED.A1T0 RZ, [R0+URZ], RZ ;  /* 0x000000ff00ff79a7 */ /* 0x0045e200081004ff */
[----:B---3--:R-:W-:Y:S04]  /*5f70*/  LOP3.LUT P4, RZ, R18, 0x1, RZ, 0xc0, !PT ;  /* 0x0000000112ff7812 */ /* 0x008fe8000788c0ff */
[----:B------:R-:W-:Y:S09]  /*5f80*/  P2R R87, PR, RZ, 0x10 ;  /* 0x00000010ff577803 */ /* 0x000ff20000000000 */
[----:B------:R-:W-:Y:S02]  /*5f90*/  @P4 MOV R31, R16 ;  /* 0x00000010001f4202 */ /* 0x000fe40000000f00 */
[----:B------:R-:W-:Y:S01]  /*5fa0*/  @P4 LOP3.LUT R29, R17, 0xffff, RZ, 0xc0, !PT ;  /* 0x0000ffff111d4812 */ /* 0x000fe200078ec0ff */
[----:B--2-4-:R-:W-:Y:S06]  /*5fb0*/  @!P0 BRA `(.L_x_112) ;  /* 0x0000000000a48947 */ /* 0x014fec0003800000 */
[----:B------:R-:W-:Y:S01]  /*5fc0*/  IMAD.HI.U32 R34, R72, R25, RZ ;  /* 0x0000001948227227 */ /* 0x000fe200078e00ff */
[----:B------:R-:W-:Y:S02]  /*5fd0*/  ISETP.NE.AND P0, PT, R24, 0x1, PT ;  /* 0x000000011800780c */ /* 0x000fe40003f05270 */
[----:B------:R-:W-:Y:S01]  /*5fe0*/  ISETP.NE.AND P2, PT, R26, 0x1, PT ;  /* 0x000000011a00780c */ /* 0x000fe20003f45270 */
[-C--:B------:R-:W-:Y:S01]  /*5ff0*/  IMAD.HI.U32 R20, R73, R60.reuse, RZ ;  /* 0x0000003c49147227 */ /* 0x080fe200078e00ff */
[----:B------:R-:W-:Y:S02]  /*6000*/  SHF.R.U32.HI R21, RZ, R71, R34 ;  /* 0x00000047ff157219 */ /* 0x000fe40000011622 */
[----:B------:R-:W-:Y:S01]  /*6010*/  ISETP.NE.AND P3, PT, R28, 0x1, PT ;  /* 0x000000011c00780c */ /* 0x000fe20003f65270 */
[----:B------:R-:W-:Y:S01]  /*6020*/  IMAD.HI.U32 R38, R29, R25, RZ ;  /* 0x000000191d267227 */ /* 0x000fe200078e00ff */
[----:B------:R-:W-:Y:S02]  /*6030*/  SHF.R.U32.HI R20, RZ, R61, R20 ;  /* 0x0000003dff147219 */ /* 0x000fe40000011614 */
[----:B------:R-:W-:Y:S01]  /*6040*/  SEL R3, R72, R21, !P0 ;  /* 0x0000001548037207 */ /* 0x000fe20004000000 */
[----:B------:R-:W-:Y:S01]  /*6050*/  IMAD.HI.U32 R36, R31, R60, RZ ;  /* 0x0000003c1f247227 */ /* 0x000fe200078e00ff */
[----:B------:R-:W-:Y:S03]  /*6060*/  SEL R7, R73, R20, !P3 ;  /* 0x0000001449077207 */ /* 0x000fe60005800000 */
[-C--:B------:R-:W-:Y:S01]  /*6070*/  IMAD.HI.U32 R20, R3, R22.reuse, RZ ;  /* 0x0000001603147227 */ /* 0x080fe200078e00ff */
[----:B------:R-:W-:Y:S03]  /*6080*/  SHF.R.U32.HI R36, RZ, R61, R36 ;  /* 0x0000003dff247219 */ /* 0x000fe60000011624 */
[----:B------:R-:W-:Y:S01]  /*6090*/  IMAD.HI.U32 R34, R7, R22, RZ ;  /* 0x0000001607227227 */ /* 0x000fe200078e00ff */
[----:B------:R-:W-:Y:S02]  /*60a0*/  @P2 SHF.R.U32.HI R3, RZ, R23, R20 ;  /* 0x00000017ff032219 */ /* 0x000fe40000011614 */
[----:B------:R-:W-:Y:S02]  /*60b0*/  SHF.R.U32.HI R20, RZ, R71, R38 ;  /* 0x00000047ff147219 */ /* 0x000fe40000011626 */
[----:B------:R-:W-:Y:S01]  /*60c0*/  @P2 SHF.R.U32.HI R7, RZ, R23, R34 ;  /* 0x00000017ff072219 */ /* 0x000fe20000011622 */
[C---:B------:R-:W-:Y:S01]  /*60d0*/  IMAD R2, R26.reuse, R3, RZ ;  /* 0x000000031a027224 */ /* 0x040fe200078e02ff */
[----:B------:R-:W-:Y:S02]  /*60e0*/  SEL R5, R29, R20, !P0 ;  /* 0x000000141d057207 */ /* 0x000fe40004000000 */
[----:B------:R-:W-:Y:S01]  /*60f0*/  SEL R3, R31, R36, !P3 ;  /* 0x000000241f037207 */ /* 0x000fe20005800000 */
[----:B------:R-:W-:Y:S01]  /*6100*/  IMAD R4, R26, R7, RZ ;  /* 0x000000071a047224 */ /* 0x000fe200078e02ff */
[C---:B------:R-:W-:Y:S01]  /*6110*/  ISETP.GE.AND P0, PT, R5.reuse, R2, PT ;  /* 0x000000020500720c */ /* 0x040fe20003f06270 */
[----:B------:R-:W-:Y:S03]  /*6120*/  IMAD.HI.U32 R6, R5, R22, RZ ;  /* 0x0000001605067227 */ /* 0x000fe600078e00ff */
[----:B------:R-:W-:Y:S01]  /*6130*/  ISETP.GE.OR P0, PT, R3, R4, P0 ;  /* 0x000000040300720c */ /* 0x000fe20000706670 */
[----:B------:R-:W-:Y:S01]  /*6140*/  IMAD.MOV R4, RZ, RZ, -R3 ;  /* 0x000000ffff047224 */ /* 0x000fe200078e0a03 */
[-C--:B------:R-:W-:Y:S03]  /*6150*/  SHF.R.U32.HI R6, RZ, R23.reuse, R6 ;  /* 0x00000017ff067219 */ /* 0x080fe60000011606 */
[----:B------:R-:W-:Y:S01]  /*6160*/  IMAD R31, R28, R4, R31 ;  /* 0x000000041c1f7224 */ /* 0x000fe200078e021f */
[----:B------:R-:W-:Y:S05]  /*6170*/  SEL R15, R5, R6, !P2 ;  /* 0x00000006050f7207 */ /* 0x000fea0005000000 */
[----:B------:R-:W-:Y:S02]  /*6180*/  IMAD.MOV R6, RZ, RZ, -R15 ;  /* 0x000000ffff067224 */ /* 0x000fe400078e0a0f */
[C---:B------:R-:W-:Y:S04]  /*6190*/  @!P0 IMAD.HI.U32 R2, R3.reuse, R22, RZ ;  /* 0x0000001603028227 */ /* 0x040fe800078e00ff */
[----:B------:R-:W-:Y:S01]  /*61a0*/  IMAD R6, R26, R6, R5 ;  /* 0x000000061a067224 */ /* 0x000fe200078e0205 */
[----:B------:R-:W-:Y:S04]  /*61b0*/  @!P0 SHF.R.U32.HI R2, RZ, R23, R2 ;  /* 0x00000017ff028219 */ /* 0x000fe80000011602 */
[----:B------:R-:W-:Y:S02]  /*61c0*/  @!P0 SEL R0, R3, R2, !P2 ;  /* 0x0000000203008207 */ /* 0x000fe40005000000 */
[----:B------:R-:W-:Y:S02]  /*61d0*/  IADD3 R2, PT, PT, -R5, RZ, RZ ;  /* 0x000000ff05027210 */ /* 0x000fe40007ffe1ff */
[----:B------:R-:W-:Y:S01]  /*61e0*/  @!P0 IADD3 R8, PT, PT, R15, -R0, RZ ;  /* 0x800000000f088210 */ /* 0x000fe20007ffe0ff */
[----:B------:R-:W-:Y:S02]  /*61f0*/  @!P0 IMAD R0, R7, R6, R0 ;  /* 0x0000000607008224 */ /* 0x000fe400078e0200 */
[----:B------:R-:W-:Y:S02]  /*6200*/  IMAD R29, R24, R2, R29 ;  /* 0x00000002181d7224 */ /* 0x000fe400078e021d */
[----:B------:R-:W-:Y:S02]  /*6210*/  @!P0 IMAD R5, R8, R26, R3 ;  /* 0x0000001a08058224 */ /* 0x000fe400078e0203 */
[----:B------:R-:W-:Y:S04]  /*6220*/  @!P0 IMAD.MOV.U32 R3, RZ, RZ, R0 ;  /* 0x000000ffff038224 */ /* 0x000fe800078e0000 */
[----:B------:R-:W-:Y:S02]  /*6230*/  IMAD R31, R3, R28, R31 ;  /* 0x0000001c031f7224 */ /* 0x000fe400078e021f */
[----:B------:R-:W-:Y:S07]  /*6240*/  IMAD R29, R5, R24, R29 ;  /* 0x00000018051d7224 */ /* 0x000fee00078e021d */
.L_x_112:
[----:B------:R-:W-:Y:S01]  /*6250*/  @!P1 IMAD.HI.U32 R0, R31, R12, RZ ;  /* 0x0000000c1f009227 */ /* 0x000fe200078e00ff */
[----:B-1----:R-:W-:Y:S01]  /*6260*/  @!P1 ISETP.NE.AND P0, PT, R10, 0x1, PT ;  /* 0x000000010a00980c */ /* 0x002fe20003f05270 */
[----:B------:R-:W-:Y:S01]  /*6270*/  ULOP3.LUT UP0, URZ, UR45, 0x1b0, URZ, 0xc0, !UPT ;  /* 0x000001b02dff7892 */ /* 0x000fe2000f80c0ff */
[----:B------:R-:W-:Y:S01]  /*6280*/  @!P1 ISETP.NE.AND P2, PT, R9, 0x1, PT ;  /* 0x000000010900980c */ /* 0x000fe20003f45270 */
[----:B------:R-:W-:Y:S01]  /*6290*/  @!P1 IMAD.HI.U32 R3, R29, R11, RZ ;  /* 0x0000000b1d039227 */ /* 0x000fe200078e00ff */
[----:B------:R-:W-:Y:S02]  /*62a0*/  @!P1 SHF.R.U32.HI R0, RZ, R13, R0 ;  /* 0x0000000dff009219 */ /* 0x000fe40000011600 */
[----:B------:R-:W-:Y:S01]  /*62b0*/  @P4 SHF.R.U32.HI R80, RZ, 0x10, R17 ;  /* 0x00000010ff504819 */ /* 0x000fe20000011611 */
[----:B------:R-:W-:Y:S01]  /*62c0*/  VIADD R88, R88, 0x1 ;  /* 0x0000000158587836 */ /* 0x000fe20000000000 */
[----:B------:R-:W-:Y:S02]  /*62d0*/  @!P1 SHF.R.U32.HI R2, RZ, R14, R3 ;  /* 0x0000000eff029219 */ /* 0x000fe40000011603 */
[----:B------:R-:W-:Y:S02]  /*62e0*/  @!P1 SEL R3, R31, R0, !P2 ;  /* 0x000000001f039207 */ /* 0x000fe40005000000 */
[----:B------:R-:W-:Y:S05]  /*62f0*/  @!P1 SEL R2, R29, R2, !P0 ;  /* 0x000000021d029207 */ /* 0x000fea0004000000 */
[----:B------:R-:W-:Y:S02]  /*6300*/  @!P1 IMAD.IADD R0, R2, 0x1, -R3 ;  /* 0x0000000102009824 */ /* 0x000fe400078e0a03 */
[----:B------:R-:W-:Y:S02]  /*6310*/  @!P1 IMAD.IADD R2, R3, 0x1, -R2 ;  /* 0x0000000103029824 */ /* 0x000fe400078e0a02 */
[----:B------:R-:W-:Y:S02]  /*6320*/  @!P1 IMAD R31, R0, R9, R31 ;  /* 0x00000009001f9224 */ /* 0x000fe400078e021f */
[----:B------:R-:W-:Y:S01]  /*6330*/  @!P1 IMAD R29, R2, R10, R29 ;  /* 0x0000000a021d9224 */ /* 0x000fe200078e021d */
[----:B------:R-:W-:Y:S06]  /*6340*/  BRA.U !UP0, `(.L_x_113) ;  /* 0x00000001087c7547 */ /* 0x000fec000b800000 */
[----:B------:R-:W1:Y:S01]  /*6350*/  LDCU.64 UR8, c[0x4][0x80] ;  /* 0x01001000ff0877ac */ /* 0x000e620008000a00 */
[----:B------:R-:W-:Y:S01]  /*6360*/  MOV R2, 0x0 ;  /* 0x0000000000027802 */ /* 0x000fe20000000f00 */
[----:B------:R-:W-:Y:S02]  /*6370*/  HFMA2 R12, -RZ, RZ, 0, 5.9604644775390625e-08 ;  /* 0x00000001ff0c7431 */ /* 0x000fe400000001ff */
[----:B------:R-:W-:Y:S01]  /*6380*/  IMAD.MOV.U32 R8, RZ, RZ, 0x70 ;  /* 0x00000070ff087424 */ /* 0x000fe200078e00ff */
[----:B------:R2:W3:Y:S01]  /*6390*/  LDC.64 R14, c[0x4][R2] ;  /* 0x01000000020e7b82 */ /* 0x0004e20000000a00 */
[----:B------:R-:W4:Y:S01]  /*63a0*/  LDCU.64 UR6, c[0x4][0x88] ;  /* 0x01001100ff0677ac */ /* 0x000f220008000a00 */
[----:B------:R-:W-:Y:S01]  /*63b0*/  IMAD.MOV.U32 R13, RZ, RZ, RZ ;  /* 0x000000ffff0d7224 */ /* 0x000fe200078e00ff */
[----:B------:R-:W2:Y:S01]  /*63c0*/  LDCU.64 UR4, c[0x4][0x8] ;  /* 0x01000100ff0477ac */ /* 0x000ea20008000a00 */
[----:B-1----:R-:W-:Y:S01]  /*63d0*/  MOV R5, UR9 ;  /* 0x0000000900057c02 */ /* 0x002fe20008000f00 */
[----:B------:R-:W-:Y:S01]  /*63e0*/  IMAD.U32 R4, RZ, RZ, UR8 ;  /* 0x00000008ff047e24 */ /* 0x000fe2000f8e00ff */
[----:B----4-:R-:W-:Y:S01]  /*63f0*/  MOV R7, UR7 ;  /* 0x0000000700077c02 */ /* 0x010fe20008000f00 */
[----:B------:R-:W-:Y:S01]  /*6400*/  IMAD.U32 R6, RZ, RZ, UR6 ;  /* 0x00000006ff067e24 */ /* 0x000fe2000f8e00ff */
[----:B--2---:R-:W-:Y:S01]  /*6410*/  MOV R11, UR5 ;  /* 0x00000005000b7c02 */ /* 0x004fe20008000f00 */
[----:B------:R-:W-:Y:S02]  /*6420*/  IMAD.U32 R10, RZ, RZ, UR4 ;  /* 0x00000004ff0a7e24 */ /* 0x000fe4000f8e00ff */
[----:B------:R-:W-:Y:S07]  /*6430*/  LEPC R20, `(.L_x_114) ;  /* 0x000000001014794e */ /* 0x000fee0000000000 */
[----:B---3-5:R-:W-:Y:S05]  /*6440*/  CALL.ABS.NOINC R14 ;  /* 0x000000000e007343 */ /* 0x028fea0003c00000 */
.L_x_114:
[----:B------:R-:W1:Y:S01]  /*6450*/  LDCU.64 UR8, c[0x4][0x80] ;  /* 0x01001000ff0877ac */ /* 0x000e620008000a00 */
[----:B------:R-:W2:Y:S01]  /*6460*/  LDC.64 R2, c[0x4][R2] ;  /* 0x0100000002027b82 */ /* 0x000ea20000000a00 */
[----:B------:R-:W-:Y:S02]  /*6470*/  HFMA2 R12, -RZ, RZ, 0, 5.9604644775390625e-08 ;  /* 0x00000001ff0c7431 */ /* 0x000fe400000001ff */
[----:B------:R-:W-:Y:S02]  /*6480*/  IMAD.MOV.U32 R8, RZ, RZ, 0x70 ;  /* 0x00000070ff087424 */ /* 0x000fe400078e00ff */
[----:B------:R-:W-:Y:S01]  /*6490*/  IMAD.MOV.U32 R13, RZ, RZ, RZ ;  /* 0x000000ffff0d7224 */ /* 0x000fe200078e00ff */
[----:B------:R-:W3:Y:S01]  /*64a0*/  LDCU.64 UR6, c[0x4][0x88] ;  /* 0x01001100ff0677ac */ /* 0x000ee20008000a00 */
[----:B------:R-:W4:Y:S01]  /*64b0*/  LDCU.64 UR4, c[0x4][0x8] ;  /* 0x01000100ff0477ac */ /* 0x000f220008000a00 */
[----:B-1----:R-:W-:Y:S02]  /*64c0*/  MOV R4, UR8 ;  /* 0x0000000800047c02 */ /* 0x002fe40008000f00 */
[----:B------:R-:W-:Y:S02]  /*64d0*/  MOV R5, UR9 ;  /* 0x0000000900057c02 */ /* 0x000fe40008000f00 */
[----:B---3--:R-:W-:Y:S01]  /*64e0*/  MOV R7, UR7 ;  /* 0x0000000700077c02 */ /* 0x008fe20008000f00 */
[----:B------:R-:W-:Y:S01]  /*64f0*/  IMAD.U32 R6, RZ, RZ, UR6 ;  /* 0x00000006ff067e24 */ /* 0x000fe2000f8e00ff */
[----:B----4-:R-:W-:Y:S01]  /*6500*/  MOV R11, UR5 ;  /* 0x00000005000b7c02 */ /* 0x010fe20008000f00 */
[----:B------:R-:W-:Y:S02]  /*6510*/  IMAD.U32 R10, RZ, RZ, UR4 ;  /* 0x00000004ff0a7e24 */ /* 0x000fe4000f8e00ff */
[----:B------:R-:W-:Y:S07]  /*6520*/  LEPC R20, `(.L_x_113) ;  /* 0x000000001014794e */ /* 0x000fee0000000000 */
[----:B--2---:R-:W-:Y:S05]  /*6530*/  CALL.ABS.NOINC R2 ;  /* 0x0000000002007343 */ /* 0x004fea0003c00000 */
.L_x_113:
[----:B------:R-:W-:Y:S01]  /*6540*/  ISETP.NE.U32.AND P2, PT, R58, RZ, PT ;  /* 0x000000ff3a00720c */ /* 0x000fe20003f45070 */
[----:B------:R-:W-:Y:S01]  /*6550*/  UISETP.NE.AND UP1, UPT, UR46, URZ, UPT ;  /* 0x000000ff2e00728c */ /* 0x000fe2000bf25270 */
[----:B------:R-:W-:Y:S02]  /*6560*/  ISETP.NE.U32.AND P4, PT, R54, RZ, PT ;  /* 0x000000ff3600720c */ /* 0x000fe40003f85070 */
[----:B------:R-:W-:Y:S02]  /*6570*/  ISETP.NE.AND.EX P2, PT, R59, RZ, PT, P2 ;  /* 0x000000ff3b00720c */ /* 0x000fe40003f45320 */
[----:B------:R-:W-:Y:S02]  /*6580*/  PLOP3.LUT P1, PT, PT, PT, PT, 0x8, 0x80 ;  /* 0x000000000080781c */ /* 0x000fe40003f2e170 */
[----:B------:R-:W-:Y:S02]  /*6590*/  PLOP3.LUT P0, PT, PT, PT, UP1, 0x80, 0x8 ;  /* 0x000000000008781c */ /* 0x000fe40003f0f018 */
[----:B------:R-:W-:Y:S02]  /*65a0*/  ISETP.NE.AND.EX P4, PT, R55, RZ, PT, P4 ;  /* 0x000000ff3700720c */ /* 0x000fe40003f85340 */
[----:B------:R-:W1:Y:S09]  /*65b0*/  @UP1 LDCU.64 UR4, c[0x0][0x888] ;  /* 0x00011100ff0417ac */ /* 0x000e720008000a00 */
[----:B------:R-:W-:Y:S01]  /*65c0*/  @P0 PLOP3.LUT P1, PT, P2, PT, PT, 0x80, 0x8 ;  /* 0x000000000008081c */ /* 0x000fe2000172f070 */
[----:B-1----:R-:W-:Y:S04]  /*65d0*/  @UP1 UISETP.NE.U32.AND UP0, UPT, UR4, URZ, UPT ;  /* 0x000000ff0400128c */ /* 0x002fe8000bf05070 */
[----:B------:R-:W-:Y:S04]  /*65e0*/  @UP1 UISETP.NE.AND.EX UP0, UPT, UR5, URZ, UPT, UP0 ;  /* 0x000000ff0500128c */ /* 0x000fe8000bf05300 */
[----:B------:R-:W-:Y:S01]  /*65f0*/  @UP1 USEL UR4, URZ, 0xffffffff, UP0 ;  /* 0xffffffffff041887 */ /* 0x000fe20008000000 */
[----:B------:R-:W-:Y:S11]  /*6600*/  @!P2 BRA `(.L_x_115) ;  /* 0x00000000002ca947 */ /* 0x000ff60003800000 */
[----:B------:R-:W-:Y:S01]  /*6610*/  ISETP.NE.U32.AND P3, PT, R56, RZ, PT ;  /* 0x000000ff3800720c */ /* 0x000fe20003f65070 */
[----:B------:R-:W-:Y:S03]  /*6620*/  IMAD.MOV.U32 R70, RZ, RZ, 0x1 ;  /* 0x00000001ff467424 */ /* 0x000fe600078e00ff */
[----:B------:R-:W-:Y:S11]  /*6630*/  ISETP.NE.AND.EX P3, PT, R57, RZ, PT, P3 ;  /* 0x000000ff3900720c */ /* 0x000ff60003f65330 */
[----:B------:R-:W-:Y:S02]  /*6640*/  @!UPT UIADD3 URZ, UPT, UPT, URZ, URZ, URZ ;  /* 0x000000fffffff290 */ /* 0x000fe4000fffe0ff */
[----:B------:R-:W1:Y:S01]  /*6650*/  @P3 LDC.64 R2, c[0x0][0x888] ;  /* 0x00022200ff023b82 */ /* 0x000e620000000a00 */
[----:B------:R-:W-:Y:S04]  /*6660*/  @P3 IMAD R0, R58, UR36, RZ ;  /* 0x000000243a003c24 */ /* 0x000fe8000f8e02ff */
[----:B-1----:R-:W-:Y:S04]  /*6670*/  @P3 IMAD.WIDE R2, R0, 0x4, R2 ;  /* 0x0000000400023825 */ /* 0x002fe800078e0202 */
[----:B------:R-:W-:Y:S01]  /*6680*/  HFMA2 R0, -RZ, RZ, 0, 5.9604644775390625e-08 ;  /* 0x00000001ff007431 */ /* 0x000fe200000001ff */
[----:B-----5:R1:W5:Y:S04]  /*6690*/  @P3 LDG.E R35, desc[UR40][R2.64] ;  /* 0x0000002802233981 */ /* 0x020368000c1e1900 */
[----:B------:R-:W-:Y:S01]  /*66a0*/  @!P3 PRMT R70, R0, 0x7610, R70 ;  /* 0x000076100046b816 */ /* 0x000fe20000000046 */
[----:B-1----:R-:W2:Y:S06]  /*66b0*/  @!P3 LDC R35, c[0x0][0x880] ;  /* 0x00022000ff23bb82 */ /* 0x002eac0000000800 */
.L_x_115:
[----:B------:R-:W-:Y:S05]  /*66c0*/  @!P4 BRA `(.L_x_116) ;  /* 0x000000000020c947 */ /* 0x000fea0003800000 */
[----:B------:R-:W-:Y:S04]  /*66d0*/  ISETP.NE.U32.AND P3, PT, R52, RZ, PT ;  /* 0x000000ff3400720c */ /* 0x000fe80003f65070 */
[----:B------:R-:W-:Y:S11]  /*66e0*/  ISETP.NE.AND.EX P3, PT, R53, RZ, PT, P3 ;  /* 0x000000ff3500720c */ /* 0x000ff60003f65330 */
[----:B------:R-:W-:Y:S02]  /*66f0*/  @!UPT UIADD3 URZ, UPT, UPT, URZ, URZ, URZ ;  /* 0x000000fffffff290 */ /* 0x000fe4000fffe0ff */
[----:B------:R-:W1:Y:S01]  /*6700*/  @P3 LDC.64 R2, c[0x0][0x8a8] ;  /* 0x00022a00ff023b82 */ /* 0x000e620000000a00 */
[----:B------:R-:W-:Y:S04]  /*6710*/  @P3 IMAD R0, R54, UR36, RZ ;  /* 0x0000002436003c24 */ /* 0x000fe8000f8e02ff */
[----:B-1----:R-:W-:Y:S05]  /*6720*/  @P3 IMAD.WIDE R2, R0, 0x4, R2 ;  /* 0x0000000400023825 */ /* 0x002fea00078e0202 */
[----:B-----5:R1:W5:Y:S02]  /*6730*/  @P3 LDG.E R33, desc[UR40][R2.64] ;  /* 0x0000002802213981 */ /* 0x020364000c1e1900 */
[----:B-1----:R-:W3:Y:S02]  /*6740*/  @!P3 LDC R33, c[0x0][0x8a0] ;  /* 0x00022800ff21bb82 */ /* 0x002ee40000000800 */
.L_x_116:
[----:B--2--5:R-:W-:Y:S01]  /*6750*/  @P0 FSETP.NEU.AND P4, PT, R35, RZ, PT ;  /* 0x000000ff2300020b */ /* 0x024fe20003f8d000 */
[----:B------:R-:W-:Y:S01]  /*6760*/  IMAD.U32 R2, RZ, RZ, UR4 ;  /* 0x00000004ff027e24 */ /* 0x000fe2000f8e00ff */
[----:B------:R-:W-:Y:S01]  /*6770*/  @P0 LOP3.LUT P3, RZ, R70, 0xff, RZ, 0xc0, !PT ;  /* 0x000000ff46ff0812 */ /* 0x000fe2000786c0ff */
[----:B------:R-:W-:Y:S01]  /*6780*/  IMAD.U32 R4, RZ, RZ, UR44 ;  /* 0x0000002cff047e24 */ /* 0x000fe2000f8e00ff */
[----:B------:R-:W-:Y:S01]  /*6790*/  @P0 SEL R11, RZ, 0xffffffff, P4 ;  /* 0xffffffffff0b0807 */ /* 0x000fe20002000000 */
[----:B------:R-:W-:Y:S01]  /*67a0*/  BSSY B1, `(.L_x_117) ;  /* 0x0000035000017945 */ /* 0x000fe20003800000 */
[----:B------:R-:W-:Y:S02]  /*67b0*/  LEA R64, R30, UR42, 0x3 ;  /* 0x0000002a1e407c11 */ /* 0x000fe4000f8e18ff */
[----:B------:R-:W-:Y:S02]  /*67c0*/  CS2R R50, SRZ ;  /* 0x0000000000327805 */ /* 0x000fe4000001ff00 */
[----:B------:R-:W-:Y:S02]  /*67d0*/  @P1 SEL R11, R2, R11, !P3 ;  /* 0x0000000b020b1207 */ /* 0x000fe40005800000 */
[----:B------:R-:W-:Y:S02]  /*67e0*/  CS2R R48, SRZ ;  /* 0x0000000000307805 */ /* 0x000fe4000001ff00 */
[----:B------:R-:W-:Y:S02]  /*67f0*/  LOP3.LUT R2, R84, 0x1, RZ, 0x3c, !PT ;  /* 0x0000000154027812 */ /* 0x000fe400078e3cff */
[----:B------:R-:W-:Y:S02]  /*6800*/  CS2R R42, SRZ ;  /* 0x00000000002a7805 */ /* 0x000fe4000001ff00 */
[----:B------:R-:W-:Y:S02]  /*6810*/  @P0 LOP3.LUT R11, R11, 0x1, RZ, 0xc0, !PT ;  /* 0x000000010b0b0812 */ /* 0x000fe400078ec0ff */
[----:B------:R-:W-:Y:S02]  /*6820*/  CS2R R40, SRZ ;  /* 0x0000000000287805 */ /* 0x000fe4000001ff00 */
[----:B------:R-:W-:Y:S02]  /*6830*/  LEA R0, R4, UR42, 0x3 ;  /* 0x0000002a04007c11 */ /* 0x000fe4000f8e18ff */
[----:B------:R-:W-:Y:S02]  /*6840*/  ISETP.NE.U32.OR P5, PT, R11, 0x1, !P0 ;  /* 0x000000010b00780c */ /* 0x000fe400047a5470 */
[----:B------:R-:W-:Y:S02]  /*6850*/  SHF.L.U32 R7, R83, 0x1f, RZ ;  /* 0x0000001f53077819 */ /* 0x000fe400000006ff */
[----:B------:R-:W-:Y:S02]  /*6860*/  LEA.HI R5, R30, R30, RZ, 0x1 ;  /* 0x0000001e1e057211 */ /* 0x000fe400078f08ff */
[----:B------:R-:W-:Y:S02]  /*6870*/  PLOP3.LUT P4, PT, PT, PT, PT, 0x8, 0x80 ;  /* 0x000000000080781c */ /* 0x000fe40003f8e170 */
[----:B------:R-:W-:Y:S01]  /*6880*/  P2R R89, PR, RZ, 0x20 ;  /* 0x00000020ff597803 */ /* 0x000fe20000000000 */
[C---:B------:R-:W-:Y:S01]  /*6890*/  IMAD.SHL.U32 R3, R5.reuse, 0x10, RZ ;  /* 0x0000001005037824 */ /* 0x040fe200078e00ff */
[----:B------:R-:W-:Y:S03]  /*68a0*/  LOP3.LUT R5, R5, 0xffe, RZ, 0xc0, !PT ;  /* 0x00000ffe05057812 */ /* 0x000fe600078ec0ff */
[----:B------:R-:W-:Y:S02]  /*68b0*/  @P5 SHF.L.U32 R9, R2, 0x1f, RZ ;  /* 0x0000001f02095819 */ /* 0x000fe400000006ff */
[----:B------:R-:W-:Y:S01]  /*68c0*/  LOP3.LUT R3, R3, 0xffffffe0, RZ, 0xc0, !PT ;  /* 0xffffffe003037812 */ /* 0x000fe200078ec0ff */
[----:B------:R-:W-:Y:S01]  /*68d0*/  IMAD.IADD R16, R30, 0x1, -R5 ;  /* 0x000000011e107824 */ /* 0x000fe200078e0a05 */
[----:B------:R-:W1:Y:S03]  /*68e0*/  @P5 SYNCS.PHASECHK.TRANS64.TRYWAIT P0, [R0+URZ+0x240], R9 ;  /* 0x00024009000055a7 */ /* 0x000e6600080011ff */
[----:B------:R-:W-:Y:S04]  /*68f0*/  IMAD.IADD R3, R32, 0x1, R3 ;  /* 0x0000000120037824 */ /* 0x000fe800078e0203 */
[----:B------:R-:W-:Y:S01]  /*6900*/  IMAD R16, R16, 0x100000, R3 ;  /* 0x0010000010107824 */ /* 0x000fe200078e0203 */
[----:B------:R2:W4:Y:S01]  /*6910*/  SYNCS.PHASECHK.TRANS64.TRYWAIT P3, [R64+URZ+0x290], R7 ;  /* 0x00029007400075a7 */ /* 0x00052200080611ff */
[----:B-1----:R-:W-:Y:S01]  /*6920*/  @P5 PLOP3.LUT P4, PT, P0, PT, PT, 0x8, 0x80 ;  /* 0x000000000080581c */ /* 0x002fe2000078e170 */
[----:B------:R-:W-:Y:S01]  /*6930*/  @!UPT UIADD3 URZ, UPT, UPT, URZ, URZ, URZ ;  /* 0x000000fffffff290 */ /* 0x000fe2000fffe0ff */
[----:B--2---:R-:W-:Y:S11]  /*6940*/  @!P5 BRA `(.L_x_118) ;  /* 0x000000000068d947 */ /* 0x004ff60003800000 */
[----:B------:R-:W-:Y:S01]  /*6950*/  ISETP.NE.U32.AND P0, PT, RZ, UR38, PT ;  /* 0x00000026ff007c0c */ /* 0x000fe2000bf05070 */
[----:B------:R-:W-:Y:S01]  /*6960*/  BSSY B0, `(.L_x_119) ;  /* 0x000000e000007945 */ /* 0x000fe20003800000 */
[----:B------:R-:W-:Y:S02]  /*6970*/  FSETP.NEU.AND P1, PT, R35, RZ, PT ;  /* 0x000000ff2300720b */ /* 0x000fe40003f2d000 */
[----:B------:R-:W-:Y:S02]  /*6980*/  ISETP.NE.AND.EX P0, PT, RZ, UR39, PT, P0 ;  /* 0x00000027ff007c0c */ /* 0x000fe4000bf05300 */
[----:B------:R-:W-:Y:S02]  /*6990*/  SEL R3, RZ, 0xffffffff, P1 ;  /* 0xffffffffff037807 */ /* 0x000fe40000800000 */
[----:B------:R-:W-:Y:S02]  /*69a0*/  LOP3.LUT P1, RZ, R70, 0xff, RZ, 0xc0, !PT ;  /* 0x000000ff46ff7812 */ /* 0x000fe4000782c0ff */
[----:B------:R-:W-:Y:S04]  /*69b0*/  SEL R4, RZ, 0xffffffff, P0 ;  /* 0xffffffffff047807 */ /* 0x000fe80000000000 */
[----:B------:R-:W-:Y:S04]  /*69c0*/  @P2 SEL R3, R4, R3, !P1 ;  /* 0x0000000304032207 */ /* 0x000fe80004800000 */
[----:B------:R-:W-:Y:S04]  /*69d0*/  LOP3.LUT R3, R3, 0x1, RZ, 0xc0, !PT ;  /* 0x0000000103037812 */ /* 0x000fe800078ec0ff */
[----:B------:R-:W-:Y:S01]  /*69e0*/  ISETP.NE.U32.AND P0, PT, R3, 0x1, PT ;  /* 0x000000010300780c */ /* 0x000fe20003f05070 */
[----:B------:R-:W-:Y:S01]  /*69f0*/  IMAD.U32 R3, RZ, RZ, UR44 ;  /* 0x0000002cff037e24 */ /* 0x000fe2000f8e00ff */
[----:B------:R-:W-:Y:S11]  /*6a00*/  @!P4 BRA `(.L_x_120) ;  /* 0x00000000000cc947 */ /* 0x000ff60003800000 */
[----:B------:R-:W-:Y:S04]  /*6a10*/  SHF.L.U32 R5, R2, 0x1f, RZ ;  /* 0x0000001f02057819 */ /* 0x000fe800000006ff */
[----:B------:R-:W1:Y:S02]  /*6a20*/  SYNCS.PHASECHK.TRANS64.TRYWAIT P1, [R0+URZ+0x240], R5 ;  /* 0x00024005000075a7 */ /* 0x000e6400080211ff */
[----:B-1----:R-:W-:Y:S05]  /*6a30*/  @!P1 BRA `(.L_x_121) ;  /* 0x0000001c00f49947 */ /* 0x002fea0003800000 */
.L_x_120:
[----:B------:R-:W-:Y:S05]  /*6a40*/  BSYNC B0 ;  /* 0x0000000000007941 */ /* 0x000fea0003800000 */
.L_x_119:
[----:B-1----:R-:W-:Y:S01]  /*6a50*/  @P0 IMAD R0, R3, 0x800, R74 ;  /* 0x0000080003000824 */ /* 0x002fe200078e024a */
[----:B------:R-:W-:Y:S02]  /*6a60*/  CS2R R42, SRZ ;  /* 0x00000000002a7805 */ /* 0x000fe4000001ff00 */
[----:B------:R-:W-:Y:S01]  /*6a70*/  CS2R R40, SRZ ;  /* 0x0000000000287805 */ /* 0x000fe2000001ff00 */
[----:B------:R-:W-:Y:S01]  /*6a80*/  IMAD.MOV.U32 R50, RZ, RZ, RZ ;  /* 0x000000ffff327224 */ /* 0x000fe200078e00ff */
[----:B------:R-:W-:Y:S02]  /*6a90*/  CS2R R48, SRZ ;  /* 0x0000000000307805 */ /* 0x000fe4000001ff00 */
[----:B------:R-:W-:Y:S01]  /*6aa0*/  @P0 LEA R2, R0, UR42, 0x1 ;  /* 0x0000002a00020c11 */ /* 0x000fe2000f8e08ff */
[----:B------:R-:W-:Y:S05]  /*6ab0*/  @P0 WARPSYNC.ALL ;  /* 0x0000000000000948 */ /* 0x000fea0003800000 */
[----:B------:R1:W2:Y:S01]  /*6ac0*/  @P0 LDSM.16.M88.4 R40, [R2+0x400] ;  /* 0x000400000228083b */ /* 0x0002a20000000200 */
[----:B------:R-:W-:Y:S05]  /*6ad0*/  @P0 IMAD R0, R85, 0x2, R2 ;  /* 0x0000000255000824 */ /* 0x000fea00078e0202 */
[----:B------:R1:W1:Y:S02]  /*6ae0*/  @P0 LDSM.16.M88.4 R48, [R0+0x400] ;  /* 0x000400000030083b */ /* 0x0002640000000200 */
.L_x_118:
[----:B------:R-:W-:Y:S05]  /*6af0*/  BSYNC B1 ;  /* 0x0000000000017941 */ /* 0x000fea0003800000 */
.L_x_117:
[----:B-1----:R-:W-:Y:S04]  /*6b00*/  SHF.R.U32.HI R0, RZ, 0x15, R16 ;  /* 0x00000015ff007819 */ /* 0x002fe80000011610 */
[----:B------:R-:W-:Y:S01]  /*6b10*/  LOP3.LUT P0, RZ, R0, 0x3, R75, 0x48, !PT ;  /* 0x0000000300ff7812 */ /* 0x000fe2000780484b */
[----:B------:R-:W-:Y:S01]  /*6b20*/  @!UPT UIADD3 URZ, UPT, UPT, URZ, URZ, URZ ;  /* 0x000000fffffff290 */ /* 0x000fe2000fffe0ff */
[----:B----4-:R-:W-:Y:S11]  /*6b30*/  @P3 BRA `(.L_x_122) ;  /* 0x0000000000083947 */ /* 0x010ff60003800000 */
[----:B------:R-:W1:Y:S02]  /*6b40*/  SYNCS.PHASECHK.TRANS64.TRYWAIT P1, [R64+URZ+0x290], R7 ;  /* 0x00029007400075a7 */ /* 0x000e6400080211ff */
[----:B-1----:R-:W-:Y:S05]  /*6b50*/  @!P1 BRA `(.L_x_123) ;  /* 0x0000001c00c09947 */ /* 0x002fea0003800000 */
.L_x_122:
[----:B------:R-:W-:Y:S05]  /*6b60*/  @!P0 BRA `(.L_x_124) ;  /* 0x0000000000408947 */ /* 0x000fea0003800000 */
[----:B------:R-:W4:Y:S01]  /*6b70*/  LDCU.64 UR8, c[0x4][0x70] ;  /* 0x01000e00ff0877ac */ /* 0x000f220008000a00 */
[----:B------:R-:W-:Y:S01]  /*6b80*/  MOV R3, 0x0 ;  /* 0x0000000000037802 */ /* 0x000fe20000000f00 */
[----:B------:R-:W-:Y:S02]  /*6b90*/  HFMA2 R12, -RZ, RZ, 0, 5.9604644775390625e-08 ;  /* 0x00000001ff0c7431 */ /* 0x000fe400000001ff */
[----:B------:R-:W-:Y:S02]  /*6ba0*/  IMAD.MOV.U32 R8, RZ, RZ, 0x192 ;  /* 0x00000192ff087424 */ /* 0x000fe400078e00ff */
[----:B------:R-:W-:Y:S01]  /*6bb0*/  IMAD.MOV.U32 R13, RZ, RZ, RZ ;  /* 0x000000ffff0d7224 */ /* 0x000fe200078e00ff */
[----:B------:R-:W1:Y:S01]  /*6bc0*/  LDCU.64 UR6, c[0x4][0x78] ;  /* 0x01000f00ff0677ac */ /* 0x000e620008000a00 */
[----:B------:R-:W2:Y:S01]  /*6bd0*/  LDC.64 R2, c[0x4][R3] ;  /* 0x0100000003027b82 */ /* 0x000ea20000000a00 */
[----:B------:R-:W5:Y:S01]  /*6be0*/  LDCU.64 UR4, c[0x4][0x10] ;  /* 0x01000200ff0477ac */ /* 0x000f620008000a00 */
[----:B----4-:R-:W-:Y:S01]  /*6bf0*/  MOV R5, UR9 ;  /* 0x0000000900057c02 */ /* 0x010fe20008000f00 */
[----:B------:R-:W-:Y:S01]  /*6c00*/  IMAD.U32 R4, RZ, RZ, UR8 ;  /* 0x00000008ff047e24 */ /* 0x000fe2000f8e00ff */
[----:B-1----:R-:W-:Y:S01]  /*6c10*/  MOV R7, UR7 ;  /* 0x0000000700077c02 */ /* 0x002fe20008000f00 */
[----:B------:R-:W-:Y:S01]  /*6c20*/  IMAD.U32 R6, RZ, RZ, UR6 ;  /* 0x00000006ff067e24 */ /* 0x000fe2000f8e00ff */
[----:B-----5:R-:W-:Y:S01]  /*6c30*/  MOV R11, UR5 ;  /* 0x00000005000b7c02 */ /* 0x020fe20008000f00 */
[----:B------:R-:W-:Y:S02]  /*6c40*/  IMAD.U32 R10, RZ, RZ, UR4 ;  /* 0x00000004ff0a7e24 */ /* 0x000fe4000f8e00ff */
[----:B------:R-:W-:Y:S07]  /*6c50*/  LEPC R20, `(.L_x_124) ;  /* 0x000000001014794e */ /* 0x000fee0000000000 */
[----:B--23--:R-:W-:Y:S05]  /*6c60*/  CALL.ABS.NOINC R2 ;  /* 0x0000000002007343 */ /* 0x00cfea0003c00000 */
.L_x_124:
[----:B------:R-:W-:Y:S01]  /*6c70*/  ISETP.NE.AND P0, PT, R86, RZ, PT ;  /* 0x000000ff5600720c */ /* 0x000fe20003f05270 */
[----:B------:R-:W-:Y:S05]  /*6c80*/  WARPSYNC.ALL ;  /* 0x0000000000007948 */ /* 0x000fea0003800000 */
[----:B------:R-:W-:Y:S01]  /*6c90*/  R2UR UR4, R16 ;  /* 0x00000000100472ca */ /* 0x000fe200000e0000 */
[----:B------:R-:W-:Y:S01]  /*6ca0*/  UIADD3 UR8, UPT, UPT, UR44, 0x1, URZ ;  /* 0x000000012c087890 */ /* 0x000fe2000fffe0ff */
[----:B------:R-:W-:Y:S01]  /*6cb0*/  R2UR UR5, R64 ;  /* 0x00000000400572ca */ /* 0x000fe200000e0000 */
[----:B------:R-:W-:Y:S01]  /*6cc0*/  BSSY.RECONVERGENT B0, `(.L_x_125) ;  /* 0x0000057000007945 */ /* 0x000fe20003800200 */
[C---:B--2---:R-:W-:Y:S02]  /*6cd0*/  SHF.L.U32 R20, R40.reuse, 0x10, RZ ;  /* 0x0000001028147819 */ /* 0x044fe400000006ff */
[----:B------:R-:W-:Y:S02]  /*6ce0*/  LOP3.LUT R34, R40, 0xffff0000, RZ, 0xc0, !PT ;  /* 0xffff000028227812 */ /* 0x000fe400078ec0ff */
[C---:B------:R-:W-:Y:S02]  /*6cf0*/  SHF.L.U32 R21, R41.reuse, 0x10, RZ ;  /* 0x0000001029157819 */ /* 0x040fe400000006ff */
[----:B------:R-:W-:Y:S02]  /*6d00*/  LOP3.LUT R36, R41, 0xffff0000, RZ, 0xc0, !PT ;  /* 0xffff000029247812 */ /* 0x000fe400078ec0ff */
[C---:B------:R-:W-:Y:S01]  /*6d10*/  SHF.L.U32 R37, R42.reuse, 0x10, RZ ;  /* 0x000000102a257819 */ /* 0x040fe200000006ff */
[----:B-1----:R-:W1:Y:S01]  /*6d20*/  LDTM.16dp256bit.x4 R4, tmem[UR4] ;  /* 0x00000004000479ee */ /* 0x002e620008120000 */
[----:B------:R-:W-:Y:S01]  /*6d30*/  LOP3.LUT R38, R42, 0xffff0000, RZ, 0xc0, !PT ;  /* 0xffff00002a267812 */ /* 0x000fe200078ec0ff */
[----:B------:R-:W-:Y:S01]  /*6d40*/  NOP ;  /* 0x0000000000007918 */ /* 0x000fe20000000000 */
[C---:B------:R-:W-:Y:S01]  /*6d50*/  SHF.L.U32 R39, R43.reuse, 0x10, RZ ;  /* 0x000000102b277819 */ /* 0x040fe200000006ff */
[----:B------:R-:W-:Y:S01]  /*6d60*/  UIADD3 UR5, UPT, UPT, UR5, 0x2b0, URZ ;  /* 0x000002b005057890 */ /* 0x000fe2000fffe0ff */
[----:B------:R-:W-:Y:S02]  /*6d70*/  LOP3.LUT R40, R43, 0xffff0000, RZ, 0xc0, !PT ;  /* 0xffff00002b287812 */ /* 0x000fe400078ec0ff */
[C---:B------:R-:W-:Y:S01]  /*6d80*/  SHF.L.U32 R41, R48.reuse, 0x10, RZ ;  /* 0x0000001030297819 */ /* 0x040fe200000006ff */
[----:B------:R-:W-:Y:S01]  /*6d90*/  UPRMT UR5, UR37, 0x654, UR5 ;  /* 0x0000065425057896 */ /* 0x000fe20008000005 */
[----:B------:R-:W-:Y:S02]  /*6da0*/  LOP3.LUT R43, R48, 0xffff0000, RZ, 0xc0, !PT ;  /* 0xffff0000302b7812 */ /* 0x000fe400078ec0ff */
[C---:B------:R-:W-:Y:S02]  /*6db0*/  SHF.L.U32 R42, R49.reuse, 0x10, RZ ;  /* 0x00000010312a7819 */ /* 0x040fe400000006ff */
[----:B------:R-:W-:Y:S02]  /*6dc0*/  LOP3.LUT R44, R49, 0xffff0000, RZ, 0xc0, !PT ;  /* 0xffff0000312c7812 */ /* 0x000fe400078ec0ff */
[C---:B------:R-:W-:Y:S02]  /*6dd0*/  SHF.L.U32 R45, R50.reuse, 0x10, RZ ;  /* 0x00000010322d7819 */ /* 0x040fe400000006ff */
[----:B-1----:R-:W-:Y:S01]  /*6de0*/  SYNCS.ARRIVE.TRANS64.RED.A1T0 RZ, [UR5], RZ ;  /* 0x000000ffffff79a7 */ /* 0x002fe20008100405 */
[----:B------:R-:W-:Y:S02]  /*6df0*/  LOP3.LUT R46, R50, 0xffff0000, RZ, 0xc0, !PT ;  /* 0xffff0000322e7812 */ /* 0x000fe400078ec0ff */
[----:B------:R-:W-:Y:S02]  /*6e00*/  MOV R77, UR44 ;  /* 0x0000002c004d7c02 */ /* 0x000fe40008000f00 */
[----:B------:R-:W-:Y:S02]  /*6e10*/  SHF.L.U32 R47, R51, 0x10, RZ ;  /* 0x00000010332f7819 */ /* 0x000fe400000006ff */
[----:B------:R-:W-:Y:S01]  /*6e20*/  LEA R77, R77, R74, 0xb ;  /* 0x0000004a4d4d7211 */ /* 0x000fe200078e58ff */
[C---:B---3--:R-:W-:Y:S01]  /*6e30*/  FMUL R4, R33.reuse, R4 ;  /* 0x0000000421047220 */ /* 0x048fe20000400000 */
[C---:B------:R-:W-:Y:S01]  /*6e40*/  FMUL R5, R33.reuse, R5 ;  /* 0x0000000521057220 */ /* 0x040fe20000400000 */
[----:B------:R-:W-:Y:S01]  /*6e50*/  FMUL R6, R33, R6 ;  /* 0x0000000621067220 */ /* 0x000fe20000400000 */
[----:B------:R-:W-:Y:S01]  /*6e60*/  LEA R90, R77, UR42, 0x1 ;  /* 0x0000002a4d5a7c11 */ /* 0x000fe2000f8e08ff */
[C---:B------:R-:W-:Y:S01]  /*6e70*/  FFMA R4, R35.reuse, R20, R4 ;  /* 0x0000001423047223 */ /* 0x040fe20000000004 */
[C---:B------:R-:W-:Y:S01]  /*6e80*/  FFMA R5, R35.reuse, R34, R5 ;  /* 0x0000002223057223 */ /* 0x040fe20000000005 */
[----:B------:R-:W-:Y:S01]  /*6e90*/  FFMA R6, R35, R21, R6 ;  /* 0x0000001523067223 */ /* 0x000fe20000000006 */
[----:B------:R-:W-:Y:S01]  /*6ea0*/  LEA R91, R85, R90, 0x1 ;  /* 0x0000005a555b7211 */ /* 0x000fe200078e08ff */
[C---:B------:R-:W-:Y:S01]  /*6eb0*/  FMUL R7, R33.reuse, R7 ;  /* 0x0000000721077220 */ /* 0x040fe20000400000 */
[----:B------:R-:W-:Y:S01]  /*6ec0*/  FMUL R8, R33, R8 ;  /* 0x0000000821087220 */ /* 0x000fe20000400000 */
[----:B------:R-:W-:Y:S01]  /*6ed0*/  F2FP.BF16.F32.PACK_AB R64, R5, R4 ;  /* 0x000000040540723e */ /* 0x000fe200000010ff */
[----:B------:R-:W-:Y:S01]  /*6ee0*/  FMUL R9, R33, R9 ;  /* 0x0000000921097220 */ /* 0x000fe20000400000 */
[C---:B------:R-:W-:Y:S01]  /*6ef0*/  FFMA R7, R35.reuse, R36, R7 ;  /* 0x0000002423077223 */ /* 0x040fe20000000007 */
[----:B------:R-:W-:Y:S01]  /*6f00*/  FFMA R8, R35, R37, R8 ;  /* 0x0000002523087223 */ /* 0x000fe20000000008 */
[----:B------:R-:W-:Y:S01]  /*6f10*/  FMUL R10, R33, R10 ;  /* 0x0000000a210a7220 */ /* 0x000fe20000400000 */
[----:B------:R-:W-:Y:S01]  /*6f20*/  FFMA R9, R35, R38, R9 ;  /* 0x0000002623097223 */ /* 0x000fe20000000009 */
[C---:B------:R-:W-:Y:S01]  /*6f30*/  FMUL R11, R33.reuse, R11 ;  /* 0x0000000b210b7220 */ /* 0x040fe20000400000 */
[C---:B------:R-:W-:Y:S01]  /*6f40*/  FMUL R0, R33.reuse, R12 ;  /* 0x0000000c21007220 */ /* 0x040fe20000400000 */
[----:B------:R-:W-:Y:S01]  /*6f50*/  FMUL R2, R33, R13 ;  /* 0x0000000d21027220 */ /* 0x000fe20000400000 */
[----:B------:R-:W-:Y:S01]  /*6f60*/  FFMA R10, R35, R39, R10 ;  /* 0x00000027230a7223 */ /* 0x000fe2000000000a */
        /* <DEDUP_REMOVED lines=8> */
[----:B------:R-:W-:Y:S01]  /*6ff0*/  LOP3.LUT R48, R51, 0xffff0000, RZ, 0xc0, !PT ;  /* 0xffff000033307812 */ /* 0x000fe200078ec0ff */
[----:B------:R-:W-:Y:S01]  /*7000*/  FMUL R14, R33, R18 ;  /* 0x00000012210e7220 */ /* 0x000fe20000400000 */
[----:B------:R-:W-:Y:S01]  /*7010*/  FFMA R15, R35, R44, R15 ;  /* 0x0000002c230f7223 */ /* 0x000fe2000000000f */
[----:B------:R-:W-:Y:S01]  /*7020*/  FMUL R19, R33, R19 ;  /* 0x0000001321137220 */ /* 0x000fe20000400000 */
[C---:B------:R-:W-:Y:S01]  /*7030*/  FFMA R12, R35.reuse, R45, R12 ;  /* 0x0000002d230c7223 */ /* 0x040fe2000000000c */
[C---:B------:R-:W-:Y:S01]  /*7040*/  FFMA R13, R35.reuse, R46, R13 ;  /* 0x0000002e230d7223 */ /* 0x040fe2000000000d */
[C---:B------:R-:W-:Y:S01]  /*7050*/  FFMA R14, R35.reuse, R47, R14 ;  /* 0x0000002f230e7223 */ /* 0x040fe2000000000e */
[----:B------:R-:W-:Y:S01]  /*7060*/  FFMA R19, R35, R48, R19 ;  /* 0x0000003023137223 */ /* 0x000fe20000000013 */
[----:B------:R-:W-:Y:S02]  /*7070*/  F2FP.BF16.F32.PACK_AB R65, R7, R6 ;  /* 0x000000060741723e */ /* 0x000fe400000010ff */
[----:B------:R-:W-:Y:S02]  /*7080*/  F2FP.BF16.F32.PACK_AB R66, R9, R8 ;  /* 0x000000080942723e */ /* 0x000fe400000010ff */
[----:B------:R-:W-:Y:S02]  /*7090*/  F2FP.BF16.F32.PACK_AB R67, R11, R10 ;  /* 0x0000000a0b43723e */ /* 0x000fe400000010ff */
[----:B------:R-:W-:Y:S02]  /*70a0*/  F2FP.BF16.F32.PACK_AB R76, R2, R0 ;  /* 0x00000000024c723e */ /* 0x000fe400000010ff */
[----:B------:R-:W-:Y:S01]  /*70b0*/  F2FP.BF16.F32.PACK_AB R77, R15, R3 ;  /* 0x000000030f4d723e */ /* 0x000fe200000010ff */
[----:B------:R1:W-:Y:S01]  /*70c0*/  STSM.16.M88.4 [R90+0x400], R64 ;  /* 0x000400405a007844 */ /* 0x0003e20000000200 */
[----:B------:R-:W-:Y:S02]  /*70d0*/  F2FP.BF16.F32.PACK_AB R78, R13, R12 ;  /* 0x0000000c0d4e723e */ /* 0x000fe400000010ff */
[----:B------:R-:W-:Y:S05]  /*70e0*/  F2FP.BF16.F32.PACK_AB R79, R19, R14 ;  /* 0x0000000e134f723e */ /* 0x000fea00000010ff */
[----:B------:R1:W-:Y:S01]  /*70f0*/  STSM.16.M88.4 [R91+0x400], R76 ;  /* 0x0004004c5b007844 */ /* 0x0003e20000000200 */
[----:B------:R-:W-:Y:S01]  /*7100*/  @!PT LDS RZ, [RZ] ;  /* 0x00000000fffff984 */ /* 0x000fe20000000800 */
[----:B------:R-:W-:Y:S01]  /*7110*/  @!PT LDS RZ, [RZ] ;  /* 0x00000000fffff984 */ /* 0x000fe20000000800 */
[----:B------:R-:W-:Y:S01]  /*7120*/  @!PT LDS RZ, [RZ] ;  /* 0x00000000fffff984 */ /* 0x000fe20000000800 */
[----:B------:R-:W-:Y:S01]  /*7130*/  @!PT LDS RZ, [RZ] ;  /* 0x00000000fffff984 */ /* 0x000fe20000000800 */
[----:B------:R2:W-:Y:S07]  /*7140*/  MEMBAR.ALL.CTA ;  /* 0x0000000000007992 */ /* 0x0005ee0000008000 */
[----:B--2---:R-:W2:Y:S02]  /*7150*/  FENCE.VIEW.ASYNC.S ;  /* 0x00000000000073c6 */ /* 0x004ea40000000000 */
[----:B--2---:R-:W-:Y:S06]  /*7160*/  BAR.SYNC.DEFER_BLOCKING 0x1, 0x80 ;  /* 0x0042000000007b1d */ /* 0x004fec0000010000 */
[----:B------:R-:W-:Y:S05]  /*7170*/  @P0 BRA `(.L_x_126) ;  /* 0x00000000002c0947 */ /* 0x000fea0003800000 */
[----:B------:R-:W-:Y:S01]  /*7180*/  ULEA UR9, UR44, UR42, 0xc ;  /* 0x0000002a2c097291 */ /* 0x000fe2000f8e60ff */
[----:B------:R-:W-:Y:S01]  /*7190*/  R2UR UR11, R63 ;  /* 0x000000003f0b72ca */ /* 0x000fe200000e0000 */
[----:B------:R-:W-:Y:S01]  /*71a0*/  UIADD3 UR12, UP0, UPT, UR48, 0x680, URZ ;  /* 0x00000680300c7890 */ /* 0x000fe2000ff1e0ff */
[----:B------:R-:W-:Y:S01]  /*71b0*/  R2UR UR10, R69 ;  /* 0x00000000450a72ca */ /* 0x000fe200000e0000 */
[----:B------:R-:W-:Y:S02]  /*71c0*/  UIADD3 UR4, UPT, UPT, UR9, 0x400, URZ ;  /* 0x0000040009047890 */ /* 0x000fe4000fffe0ff */
[----:B------:R-:W-:Y:S01]  /*71d0*/  UIADD3.X UR13, UPT, UPT, URZ, UR49, URZ, UP0, !UPT ;  /* 0x00000031ff0d7290 */ /* 0x000fe200087fe4ff */
[----:B------:R-:W-:Y:S07]  /*71e0*/  UMOV UR7, UR36 ;  /* 0x0000002400077c82 */ /* 0x000fee0008000000 */
[----:B------:R-:W-:Y:S02]  /*71f0*/  USHF.L.U32 UR5, UR11, 0x5, URZ ;  /* 0x000000050b057899 */ /* 0x000fe400080006ff */
[----:B------:R-:W-:Y:S09]  /*7200*/  USHF.L.U32 UR6, UR10, 0x6, URZ ;  /* 0x000000060a067899 */ /* 0x000ff200080006ff */
[----:B------:R2:W-:Y:S02]  /*7210*/  UTMASTG.3D [UR4], [UR12] ;  /* 0x000000040c0073b5 */ /* 0x0005e40008010000 */
[----:B--2---:R0:W-:Y:S02]  /*7220*/  UTMACMDFLUSH ;  /* 0x00000000000079b7 */ /* 0x0041e40000000000 */
.L_x_126:
[----:B------:R-:W-:Y:S05]  /*7230*/  BSYNC.RECONVERGENT B0 ;  /* 0x0000000000007941 */ /* 0x000fea0003800200 */
.L_x_125:
[----:B------:R-:W-:Y:S04]  /*7240*/  BSSY.RECONVERGENT B0, `(.L_x_127) ;  /* 0x0000003000007945 */ /* 0x000fe80003800200 */
[----:B------:R-:W-:Y:S05]  /*7250*/  @P0 BRA `(.L_x_128) ;  /* 0x0000000000040947 */ /* 0x000fea0003800000 */
[----:B------:R-:W-:Y:S04]  /*7260*/  DEPBAR.LE SB0, 0x0 ;  /* 0x000080000000791a */ /* 0x000fe80000000000 */
.L_x_128:
[----:B------:R-:W-:Y:S05]  /*7270*/  BSYNC.RECONVERGENT B0 ;  /* 0x0000000000007941 */ /* 0x000fea0003800200 */
.L_x_127:
[----:B------:R-:W-:Y:S01]  /*7280*/  BAR.SYNC.DEFER_BLOCKING 0x1, 0x80 ;  /* 0x0042000000007b1d */ /* 0x000fe20000010000 */
[----:B------:R-:W-:Y:S01]  /*7290*/  UIADD3 UR43, UPT, UPT, UR43, 0x1, URZ ;  /* 0x000000012b2b7890 */ /* 0x000fe2000fffe0ff */
[----:B------:R-:W-:Y:S03]  /*72a0*/  IADD3 R0, PT, PT, R30, 0x1, RZ ;  /* 0x000000011e007810 */ /* 0x000fe60007ffe0ff */
[----:B------:R-:W-:Y:S09]  /*72b0*/  UISETP.NE.AND UP0, UPT, UR43, URZ, UPT ;  /* 0x000000ff2b00728c */ /* 0x000ff2000bf05270 */
[----:B------:R-:W-:Y:S05]  /*72c0*/  BRA.U !UP0, `(.L_x_129) ;  /* 0x0000000108287547 */ /* 0x000fea000b800000 */
[----:B------:R-:W-:Y:S01]  /*72d0*/  ISETP.NE.AND P0, PT, R89, RZ, PT ;  /* 0x000000ff5900720c */ /* 0x000fe20003f05270 */
[----:B------:R-:W-:Y:S11]  /*72e0*/  IMAD.U32 R2, RZ, RZ, UR37 ;  /* 0x00000025ff027e24 */ /* 0x000ff6000f8e00ff */
[----:B------:R-:W-:Y:S01]  /*72f0*/  @!UPT UIADD3 URZ, UPT, UPT, URZ, URZ, URZ ;  /* 0x000000fffffff290 */ /* 0x000fe2000fffe0ff */
[C---:B------:R-:W-:Y:S01]  /*7300*/  @P0 LEA R3, R81.reuse, UR42, 0x3 ;  /* 0x0000002a51030c11 */ /* 0x040fe2000f8e18ff */
[----:B------:R-:W-:Y:S04]  /*7310*/  VIADD R81, R81, 0x1 ;  /* 0x0000000151517836 */ /* 0x000fe80000000000 */
[----:B------:R-:W-:Y:S05]  /*7320*/  @P0 VIADD R3, R3, 0x250 ;  /* 0x0000025003030836 */ /* 0x000fea0000000000 */
[----:B------:R-:W-:Y:S04]  /*7330*/  @P0 PRMT R2, R2, 0x654, R3 ;  /* 0x0000065402020816 */ /* 0x000fe80000000003 */
[----:B------:R2:W-:Y:S01]  /*7340*/  @P0 SYNCS.ARRIVE.TRANS64.RED.A1T0 RZ, [R2+URZ], RZ ;  /* 0x000000ff02ff09a7 */ /* 0x0005e200081004ff */
[C---:B------:R-:W-:Y:S04]  /*7350*/  ISETP.NE.AND P0, PT, R81.reuse, 0x2, PT ;  /* 0x000000025100780c */ /* 0x040fe80003f05270 */
[----:B------:R-:W-:Y:S09]  /*7360*/  SEL R81, R81, RZ, P0 ;  /* 0x000000ff51517207 */ /* 0x000ff20000000000 */
.L_x_129:
[----:B------:R-:W-:Y:S01]  /*7370*/  ISETP.NE.AND P2, PT, R87, RZ, PT ;  /* 0x000000ff5700720c */ /* 0x000fe20003f45270 */
[----:B------:R-:W-:Y:S01]  /*7380*/  UISETP.NE.AND UP0, UPT, UR8, 0x2, UPT ;  /* 0x000000020800788c */ /* 0x000fe2000bf05270 */
[----:B------:R-:W-:Y:S01]  /*7390*/  ISETP.NE.AND P0, PT, R88, 0x2, PT ;  /* 0x000000025800780c */ /* 0x000fe20003f05270 */
[----:B------:R-:W-:Y:S01]  /*73a0*/  IMAD.IADD R63, R29, 0x1, R62 ;  /* 0x000000011d3f7824 */ /* 0x000fe200078e023e */
[----:B------:R-:W-:Y:S01]  /*73b0*/  ISETP.NE.AND P1, PT, R0, 0x4, PT ;  /* 0x000000040000780c */ /* 0x000fe20003f25270 */
[----:B------:R-:W-:Y:S01]  /*73c0*/  USEL UR4, URZ, 0x1, UP0 ;  /* 0x00000001ff047887 */ /* 0x000fe20008000000 */
[----:B------:R-:W-:Y:S01]  /*73d0*/  SEL R3, RZ, 0x1, P0 ;  /* 0x00000001ff037807 */ /* 0x000fe20000000000 */
[----:B------:R-:W-:Y:S01]  /*73e0*/  USEL UR44, UR8, URZ, UP0 ;  /* 0x000000ff082c7287 */ /* 0x000fe20008000000 */
[----:B--2---:R-:W-:Y:S01]  /*73f0*/  SEL R2, RZ, 0x1, P1 ;  /* 0x00000001ff027807 */ /* 0x004fe20000800000 */
[----:B------:R-:W-:Y:S01]  /*7400*/  IMAD.IADD R69, R31, 0x1, R68 ;  /* 0x000000011f457824 */ /* 0x000fe200078e0244 */
[----:B------:R-:W-:Y:S02]  /*7410*/  LOP3.LUT R82, R82, R3, RZ, 0x3c, !PT ;  /* 0x0000000352527212 */ /* 0x000fe400078e3cff */
[----:B------:R-:W-:Y:S02]  /*7420*/  LOP3.LUT R84, R84, UR4, RZ, 0x3c, !PT ;  /* 0x0000000454547c12 */ /* 0x000fe4000f8e3cff */
[----:B------:R-:W-:Y:S02]  /*7430*/  @P2 R2UR UR36, R80 ;  /* 0x00000000502422ca */ /* 0x000fe400000e0000 */
[----:B------:R-:W-:Y:S02]  /*7440*/  LOP3.LUT R83, R83, R2, RZ, 0x3c, !PT ;  /* 0x0000000253537212 */ /* 0x000fe400078e3cff */
[----:B------:R-:W-:Y:S02]  /*7450*/  SEL R88, R88, RZ, P0 ;  /* 0x000000ff58587207 */ /* 0x000fe40000000000 */
[----:B------:R-:W-:Y:S01]  /*7460*/  SEL R30, R0, RZ, P1 ;  /* 0x000000ff001e7207 */ /* 0x000fe20000800000 */
[----:B------:R-:W-:Y:S08]  /*7470*/  @P2 BRA `(.L_x_130) ;  /* 0xffffffe800682947 */ /* 0x000ff0000383ffff */
[----:B------:R-:W-:-:S09]  /*7480*/  UISETP.NE.AND UP0, UPT, UR46, URZ, UPT ;  /* 0x000000ff2e00728c */ /* 0x000fd2000bf05270 */
[----:B------:R-:W-:Y:S05]  /*7490*/  BRA.U !UP0, `(.L_x_131) ;  /* 0x0000000108487547 */ /* 0x000fea000b800000 */
[----:B------:R-:W2:Y:S02]  /*74a0*/  LDCU.64 UR4, c[0x0][0x890] ;  /* 0x00011200ff0477ac */ /* 0x000ea40008000a00 */
[----:B--2---:R-:W-:-:S04]  /*74b0*/  UISETP.NE.U32.AND UP0, UPT, UR4, URZ, UPT ;  /* 0x000000ff0400728c */ /* 0x004fc8000bf05070 */
[----:B------:R-:W-:-:S09]  /*74c0*/  UISETP.NE.AND.EX UP0, UPT, UR5, URZ, UPT, UP0 ;  /* 0x000000ff0500728c */ /* 0x000fd2000bf05300 */
[----:B------:R-:W-:Y:S05]  /*74d0*/  BRA.U UP0, `(.L_x_132) ;  /* 0x00000001000c7547 */ /* 0x000fea000b800000 */
[----:B------:R-:W-:-:S13]  /*74e0*/  FSETP.NEU.AND P0, PT, R35, RZ, PT ;  /* 0x000000ff2300720b */ /* 0x000fda0003f0d000 */
[----:B------:R-:W-:Y:S05]  /*74f0*/  @!P0 EXIT ;  /* 0x000000000000894d */ /* 0x000fea0003800000 */
[----:B------:R-:W-:Y:S05]  /*7500*/  BRA `(.L_x_131) ;  /* 0x00000000002c7947 */ /* 0x000fea0003800000 */
.L_x_132:
[----:B------:R-:W-:Y:S01]  /*7510*/  LOP3.LUT P0, RZ, R70, 0xff, RZ, 0xc0, !PT ;  /* 0x000000ff46ff7812 */ /* 0x000fe2000780c0ff */
[----:B------:R-:W-:-:S12]  /*7520*/  BSSY.RECONVERGENT B0, `(.L_x_131) ;  /* 0x0000009000007945 */ /* 0x000fd80003800200 */
[----:B------:R-:W-:Y:S05]  /*7530*/  @P0 BRA `(.L_x_133) ;  /* 0x0000000000140947 */ /* 0x000fea0003800000 */
[----:B------:R-:W2:Y:S02]  /*7540*/  LDCU.64 UR4, c[0x0][0x888] ;  /* 0x00011100ff0477ac */ /* 0x000ea40008000a00 */
[----:B--2---:R-:W-:-:S04]  /*7550*/  ISETP.NE.U32.AND P0, PT, RZ, UR4, PT ;  /* 0x00000004ff007c0c */ /* 0x004fc8000bf05070 */
[----:B------:R-:W-:-:S13]  /*7560*/  ISETP.NE.AND.EX P0, PT, RZ, UR5, PT, P0 ;  /* 0x00000005ff007c0c */ /* 0x000fda000bf05300 */
[----:B------:R-:W-:Y:S05]  /*7570*/  @!P0 EXIT ;  /* 0x000000000000894d */ /* 0x000fea0003800000 */
[----:B------:R-:W-:Y:S05]  /*7580*/  BRA `(.L_x_134) ;  /* 0x0000000000087947 */ /* 0x000fea0003800000 */
.L_x_133:
[----:B------:R-:W-:-:S13]  /*7590*/  FSETP.NEU.AND P0, PT, R35, RZ, PT ;  /* 0x000000ff2300720b */ /* 0x000fda0003f0d000 */
[----:B------:R-:W-:Y:S05]  /*75a0*/  @!P0 EXIT ;  /* 0x000000000000894d */ /* 0x000fea0003800000 */
.L_x_134:
[----:B------:R-:W-:Y:S05]  /*75b0*/  BSYNC.RECONVERGENT B0 ;  /* 0x0000000000007941 */ /* 0x000fea0003800200 */
.L_x_131:
[----:B------:R-:W-:-:S04]  /*75c0*/  DEPBAR.LE SB0, 0x0 ;  /* 0x000080000000791a */ /* 0x000fc80000000000 */
[----:B------:R-:W-:Y:S05]  /*75d0*/  EXIT ;  /* 0x000000000000794d */ /* 0x000fea0003800000 */
.L_x_20:
[----:B--2---:R2:W1:Y:S02]  /*75e0*/  SYNCS.PHASECHK.TRANS64.TRYWAIT P0, [R3+URZ+0x2e0], R2 ;  /* 0x0002e002030075a7 */ /* 0x00446400080011ff */
[----:B-1----:R-:W-:Y:S05]  /*75f0*/  @!P0 NANOSLEEP.SYNCS 0x989680 ;  /* 0x009896800000895d */ /* 0x002fea0003900000 */
[----:B------:R-:W1:Y:S02]  /*7600*/  @!P0 SYNCS.PHASECHK.TRANS64 P0, [R3+URZ+0x2e0], R2 ;  /* 0x0002e002030085a7 */ /* 0x000e6400080010ff */
[----:B-1----:R-:W-:Y:S05]  /*7610*/  @!P0 BRA `(.L_x_20) ;  /* 0xfffffffc00f08947 */ /* 0x002fea000383ffff */
[----:B------:R-:W-:Y:S05]  /*7620*/  BRA `(.L_x_135) ;  /* 0xffffffa000ec7947 */ /* 0x000fea000383ffff */
.L_x_23:
[----:B-1----:R-:W-:-:S07]  /*7630*/  MOV R2, UR33 ;  /* 0x0000002100027c02 */ /* 0x002fce0008000f00 */
.L_x_136:
[----:B-1----:R1:W2:Y:S02]  /*7640*/  SYNCS.PHASECHK.TRANS64.TRYWAIT P0, [R2+URZ+0x120], R5 ;  /* 0x00012005020075a7 */ /* 0x0022a400080011ff */
[----:B--2---:R-:W-:Y:S05]  /*7650*/  @!P0 NANOSLEEP.SYNCS 0x989680 ;  /* 0x009896800000895d */ /* 0x004fea0003900000 */
[----:B------:R-:W2:Y:S02]  /*7660*/  @!P0 SYNCS.PHASECHK.TRANS64 P0, [R2+URZ+0x120], R5 ;  /* 0x00012005020085a7 */ /* 0x000ea400080010ff */
[----:B--2---:R-:W-:Y:S05]  /*7670*/  @!P0 BRA `(.L_x_136) ;  /* 0xfffffffc00f08947 */ /* 0x004fea000383ffff */
[----:B------:R-:W-:Y:S05]  /*7680*/  BRA `(.L_x_22) ;  /* 0xffffffa4003c7947 */ /* 0x000fea000383ffff */
.L_x_29:
[----:B-1----:R-:W-:-:S07]  /*7690*/  MOV R2, UR17 ;  /* 0x0000001100027c02 */ /* 0x002fce0008000f00 */
.L_x_137:
[----:B-1----:R1:W2:Y:S02]  /*76a0*/  SYNCS.PHASECHK.TRANS64.TRYWAIT P0, [R2+URZ+0x120], R5 ;  /* 0x00012005020075a7 */ /* 0x0022a400080011ff */
[----:B--2---:R-:W-:Y:S05]  /*76b0*/  @!P0 NANOSLEEP.SYNCS 0x989680 ;  /* 0x009896800000895d */ /* 0x004fea0003900000 */
[----:B------:R-:W2:Y:S02]  /*76c0*/  @!P0 SYNCS.PHASECHK.TRANS64 P0, [R2+URZ+0x120], R5 ;  /* 0x00012005020085a7 */ /* 0x000ea400080010ff */
[----:B--2---:R-:W-:Y:S05]  /*76d0*/  @!P0 BRA `(.L_x_137) ;  /* 0xfffffffc00f08947 */ /* 0x004fea000383ffff */
[----:B------:R-:W-:Y:S05]  /*76e0*/  BRA `(.L_x_28) ;  /* 0xffffffa400e47947 */ /* 0x000fea000383ffff */
.L_x_33:
[----:B-1----:R1:W2:Y:S02]  /*76f0*/  SYNCS.PHASECHK.TRANS64.TRYWAIT P0, [R2+URZ+0x270], R3 ;  /* 0x00027003020075a7 */ /* 0x0022a400080011ff */
[----:B--2---:R-:W-:Y:S05]  /*7700*/  @!P0 NANOSLEEP.SYNCS 0x989680 ;  /* 0x009896800000895d */ /* 0x004fea0003900000 */
[----:B------:R-:W2:Y:S02]  /*7710*/  @!P0 SYNCS.PHASECHK.TRANS64 P0, [R2+URZ+0x270], R3 ;  /* 0x00027003020085a7 */ /* 0x000ea400080010ff */
[----:B--2---:R-:W-:Y:S05]  /*7720*/  @!P0 BRA `(.L_x_33) ;  /* 0xfffffffc00f08947 */ /* 0x004fea000383ffff */
[----:B------:R-:W-:Y:S05]  /*7730*/  BRA `(.L_x_138) ;  /* 0xffffffa800747947 */ /* 0x000fea000383ffff */
.L_x_37:
[----:B----4-:R-:W-:-:S07]  /*7740*/  MOV R0, UR5 ;  /* 0x0000000500007c02 */ /* 0x010fce0008000f00 */
.L_x_139:
[----:B-1----:R1:W2:Y:S02]  /*7750*/  SYNCS.PHASECHK.TRANS64.TRYWAIT P0, [R0+URZ], R3 ;  /* 0x00000003000075a7 */ /* 0x0022a400080011ff */
[----:B--2---:R-:W-:Y:S05]  /*7760*/  @!P0 NANOSLEEP.SYNCS 0x989680 ;  /* 0x009896800000895d */ /* 0x004fea0003900000 */
[----:B------:R-:W2:Y:S02]  /*7770*/  @!P0 SYNCS.PHASECHK.TRANS64 P0, [R0+URZ], R3 ;  /* 0x00000003000085a7 */ /* 0x000ea400080010ff */
[----:B--2---:R-:W-:Y:S05]  /*7780*/  @!P0 BRA `(.L_x_139) ;  /* 0xfffffffc00f08947 */ /* 0x004fea000383ffff */
[----:B------:R-:W-:Y:S05]  /*7790*/  BRA `(.L_x_140) ;  /* 0xffffffac00e47947 */ /* 0x000fea000383ffff */
.L_x_38:
[----:B----4-:R-:W-:-:S07]  /*77a0*/  MOV R0, UR5 ;  /* 0x0000000500007c02 */ /* 0x010fce0008000f00 */
.L_x_141:
[----:B-1----:R1:W2:Y:S02]  /*77b0*/  SYNCS.PHASECHK.TRANS64.TRYWAIT P0, [R0+URZ], R3 ;  /* 0x00000003000075a7 */ /* 0x0022a400080011ff */
[----:B--2---:R-:W-:Y:S05]  /*77c0*/  @!P0 NANOSLEEP.SYNCS 0x989680 ;  /* 0x009896800000895d */ /* 0x004fea0003900000 */
[----:B------:R-:W2:Y:S02]  /*77d0*/  @!P0 SYNCS.PHASECHK.TRANS64 P0, [R0+URZ], R3 ;  /* 0x00000003000085a7 */ /* 0x000ea400080010ff */
[----:B--2---:R-:W-:Y:S05]  /*77e0*/  @!P0 BRA `(.L_x_141) ;  /* 0xfffffffc00f08947 */ /* 0x004fea000383ffff */
[----:B------:R-:W-:Y:S05]  /*77f0*/  BRA `(.L_x_142) ;  /* 0xffffffac00f07947 */ /* 0x000fea000383ffff */
.L_x_39:
[----:B----4-:R-:W-:-:S07]  /*7800*/  MOV R0, UR5 ;  /* 0x0000000500007c02 */ /* 0x010fce0008000f00 */
.L_x_143:
[----:B-1----:R1:W2:Y:S02]  /*7810*/  SYNCS.PHASECHK.TRANS64.TRYWAIT P0, [R0+URZ], R3 ;  /* 0x00000003000075a7 */ /* 0x0022a400080011ff */
[----:B--2---:R-:W-:Y:S05]  /*7820*/  @!P0 NANOSLEEP.SYNCS 0x989680 ;  /* 0x009896800000895d */ /* 0x004fea0003900000 */
[----:B------:R-:W2:Y:S02]  /*7830*/  @!P0 SYNCS.PHASECHK.TRANS64 P0, [R0+URZ], R3 ;  /* 0x00000003000085a7 */ /* 0x000ea400080010ff */
[----:B--2---:R-:W-:Y:S05]  /*7840*/  @!P0 BRA `(.L_x_143) ;  /* 0xfffffffc00f08947 */ /* 0x004fea000383ffff */
[----:B------:R-:W-:Y:S05]  /*7850*/  BRA `(.L_x_144) ;  /* 0xffffffac00fc7947 */ /* 0x000fea000383ffff */
.L_x_40:
[----:B----4-:R-:W-:-:S07]  /*7860*/  MOV R0, UR5 ;  /* 0x0000000500007c02 */ /* 0x010fce0008000f00 */
.L_x_145:
[----:B-1----:R1:W2:Y:S02]  /*7870*/  SYNCS.PHASECHK.TRANS64.TRYWAIT P0, [R0+URZ], R3 ;  /* 0x00000003000075a7 */ /* 0x0022a400080011ff */
[----:B--2---:R-:W-:Y:S05]  /*7880*/  @!P0 NANOSLEEP.SYNCS 0x989680 ;  /* 0x009896800000895d */ /* 0x004fea0003900000 */
[----:B------:R-:W2:Y:S02]  /*7890*/  @!P0 SYNCS.PHASECHK.TRANS64 P0, [R0+URZ], R3 ;  /* 0x00000003000085a7 */ /* 0x000ea400080010ff */
[----:B--2---:R-:W-:Y:S05]  /*78a0*/  @!P0 BRA `(.L_x_145) ;  /* 0xfffffffc00f08947 */ /* 0x004fea000383ffff */
[----:B------:R-:W-:Y:S05]  /*78b0*/  BRA `(.L_x_146) ;  /* 0xffffffb000087947 */ /* 0x000fea000383ffff */
.L_x_41:
[----:B----4-:R-:W-:-:S07]  /*78c0*/  MOV R0, UR5 ;  /* 0x0000000500007c02 */ /* 0x010fce0008000f00 */
.L_x_147:
[----:B-1----:R1:W2:Y:S02]  /*78d0*/  SYNCS.PHASECHK.TRANS64.TRYWAIT P0, [R0+URZ], R3 ;  /* 0x00000003000075a7 */ /* 0x0022a400080011ff */
[----:B--2---:R-:W-:Y:S05]  /*78e0*/  @!P0 NANOSLEEP.SYNCS 0x989680 ;  /* 0x009896800000895d */ /* 0x004fea0003900000 */
[----:B------:R-:W2:Y:S02]  /*78f0*/  @!P0 SYNCS.PHASECHK.TRANS64 P0, [R0+URZ], R3 ;  /* 0x00000003000085a7 */ /* 0x000ea400080010ff */
[----:B--2---:R-:W-:Y:S05]  /*7900*/  @!P0 BRA `(.L_x_147) ;  /* 0xfffffffc00f08947 */ /* 0x004fea000383ffff */
[----:B------:R-:W-:Y:S05]  /*7910*/  BRA `(.L_x_148) ;  /* 0xffffffb000147947 */ /* 0x000fea000383ffff */
.L_x_42:
[----:B----4-:R-:W-:-:S07]  /*7920*/  MOV R0, UR5 ;  /* 0x0000000500007c02 */ /* 0x010fce0008000f00 */
.L_x_149:
[----:B-1----:R1:W2:Y:S02]  /*7930*/  SYNCS.PHASECHK.TRANS64.TRYWAIT P0, [R0+URZ], R3 ;  /* 0x00000003000075a7 */ /* 0x0022a400080011ff */
[----:B--2---:R-:W-:Y:S05]  /*7940*/  @!P0 NANOSLEEP.SYNCS 0x989680 ;  /* 0x009896800000895d */ /* 0x004fea0003900000 */
[----:B------:R-:W2:Y:S02]  /*7950*/  @!P0 SYNCS.PHASECHK.TRANS64 P0, [R0+URZ], R3 ;  /* 0x00000003000085a7 */ /* 0x000ea400080010ff */
[----:B--2---:R-:W-:Y:S05]  /*7960*/  @!P0 BRA `(.L_x_149) ;  /* 0xfffffffc00f08947 */ /* 0x004fea000383ffff */
[----:B------:R-:W-:Y:S05]  /*7970*/  BRA `(.L_x_150) ;  /* 0xffffffb000207947 */ /* 0x000fea000383ffff */
.L_x_43:
[----:B----4-:R-:W-:-:S07]  /*7980*/  MOV R0, UR5 ;  /* 0x0000000500007c02 */ /* 0x010fce0008000f00 */
.L_x_151:
[----:B-1----:R1:W2:Y:S02]  /*7990*/  SYNCS.PHASECHK.TRANS64.TRYWAIT P0, [R0+URZ], R3 ;  /* 0x00000003000075a7 */ /* 0x0022a400080011ff */
[----:B--2---:R-:W-:Y:S05]  /*79a0*/  @!P0 NANOSLEEP.SYNCS 0x989680 ;  /* 0x009896800000895d */ /* 0x004fea0003900000 */
[----:B------:R-:W2:Y:S02]  /*79b0*/  @!P0 SYNCS.PHASECHK.TRANS64 P0, [R0+URZ], R3 ;  /* 0x00000003000085a7 */ /* 0x000ea400080010ff */
[----:B--2---:R-:W-:Y:S05]  /*79c0*/  @!P0 BRA `(.L_x_151) ;  /* 0xfffffffc00f08947 */ /* 0x004fea000383ffff */
[----:B------:R-:W-:Y:S05]  /*79d0*/  BRA `(.L_x_152) ;  /* 0xffffffb0002c7947 */ /* 0x000fea000383ffff */
.L_x_44:
[----:B----4-:R-:W-:-:S07]  /*79e0*/  MOV R0, UR5 ;  /* 0x0000000500007c02 */ /* 0x010fce0008000f00 */
.L_x_153:
[----:B-1----:R1:W2:Y:S02]  /*79f0*/  SYNCS.PHASECHK.TRANS64.TRYWAIT P0, [R0+URZ], R3 ;  /* 0x00000003000075a7 */ /* 0x0022a400080011ff */
[----:B--2---:R-:W-:Y:S05]  /*7a00*/  @!P0 NANOSLEEP.SYNCS 0x989680 ;  /* 0x009896800000895d */ /* 0x004fea0003900000 */
[----:B------:R-:W2:Y:S02]  /*7a10*/  @!P0 SYNCS.PHASECHK.TRANS64 P0, [R0+URZ], R3 ;  /* 0x00000003000085a7 */ /* 0x000ea400080010ff */
[----:B--2---:R-:W-:Y:S05]  /*7a20*/  @!P0 BRA `(.L_x_153) ;  /* 0xfffffffc00f08947 */ /* 0x004fea000383ffff */
[----:B------:R-:W-:Y:S05]  /*7a30*/  BRA `(.L_x_154) ;  /* 0xffffffb000387947 */ /* 0x000fea000383ffff */
.L_x_45:
[----:B----4-:R-:W-:-:S07]  /*7a40*/  MOV R0, UR5 ;  /* 0x0000000500007c02 */ /* 0x010fce0008000f00 */
.L_x_155:
[----:B-1----:R1:W2:Y:S02]  /*7a50*/  SYNCS.PHASECHK.TRANS64.TRYWAIT P0, [R0+URZ], R3 ;  /* 0x00000003000075a7 */ /* 0x0022a400080011ff */
[----:B--2---:R-:W-:Y:S05]  /*7a60*/  @!P0 NANOSLEEP.SYNCS 0x989680 ;  /* 0x009896800000895d */ /* 0x004fea0003900000 */
[----:B------:R-:W2:Y:S02]  /*7a70*/  @!P0 SYNCS.PHASECHK.TRANS64 P0, [R0+URZ], R3 ;  /* 0x00000003000085a7 */ /* 0x000ea400080010ff */
[----:B--2---:R-:W-:Y:S05]  /*7a80*/  @!P0 BRA `(.L_x_155) ;  /* 0xfffffffc00f08947 */ /* 0x004fea000383ffff */
[----:B------:R-:W-:Y:S05]  /*7a90*/  BRA `(.L_x_156) ;  /* 0xffffffb000447947 */ /* 0x000fea000383ffff */
.L_x_46:
[----:B----4-:R-:W-:-:S07]  /*7aa0*/  MOV R0, UR5 ;  /* 0x0000000500007c02 */ /* 0x010fce0008000f00 */
.L_x_157:
[----:B-1----:R1:W2:Y:S02]  /*7ab0*/  SYNCS.PHASECHK.TRANS64.TRYWAIT P0, [R0+URZ], R3 ;  /* 0x00000003000075a7 */ /* 0x0022a400080011ff */
[----:B--2---:R-:W-:Y:S05]  /*7ac0*/  @!P0 NANOSLEEP.SYNCS 0x989680 ;  /* 0x009896800000895d */ /* 0x004fea0003900000 */
[----:B------:R-:W2:Y:S02]  /*7ad0*/  @!P0 SYNCS.PHASECHK.TRANS64 P0, [R0+URZ], R3 ;  /* 0x00000003000085a7 */ /* 0x000ea400080010ff */
[----:B--2---:R-:W-:Y:S05]  /*7ae0*/  @!P0 BRA `(.L_x_157) ;  /* 0xfffffffc00f08947 */ /* 0x004fea000383ffff */
[----:B------:R-:W-:Y:S05]  /*7af0*/  BRA `(.L_x_158) ;  /* 0xffffffb000507947 */ /* 0x000fea000383ffff */
.L_x_47:
[----:B----4-:R-:W-:-:S07]  /*7b00*/  MOV R0, UR5 ;  /* 0x0000000500007c02 */ /* 0x010fce0008000f00 */
.L_x_159:
[----:B-1----:R1:W2:Y:S02]  /*7b10*/  SYNCS.PHASECHK.TRANS64.TRYWAIT P0, [R0+URZ], R3 ;  /* 0x00000003000075a7 */ /* 0x0022a400080011ff */
[----:B--2---:R-:W-:Y:S05]  /*7b20*/  @!P0 NANOSLEEP.SYNCS 0x989680 ;  /* 0x009896800000895d */ /* 0x004fea0003900000 */
[----:B------:R-:W2:Y:S02]  /*7b30*/  @!P0 SYNCS.PHASECHK.TRANS64 P0, [R0+URZ], R3 ;  /* 0x00000003000085a7 */ /* 0x000ea400080010ff */
[----:B--2---:R-:W-:Y:S05]  /*7b40*/  @!P0 BRA `(.L_x_159) ;  /* 0xfffffffc00f08947 */ /* 0x004fea000383ffff */
[----:B------:R-:W-:Y:S05]  /*7b50*/  BRA `(.L_x_160) ;  /* 0xffffffb0005c7947 */ /* 0x000fea000383ffff */
.L_x_48:
[----:B----4-:R-:W-:-:S07]  /*7b60*/  MOV R0, UR5 ;  /* 0x0000000500007c02 */ /* 0x010fce0008000f00 */
.L_x_161:
[----:B-1----:R1:W2:Y:S02]  /*7b70*/  SYNCS.PHASECHK.TRANS64.TRYWAIT P0, [R0+URZ], R3 ;  /* 0x00000003000075a7 */ /* 0x0022a400080011ff */
[----:B--2---:R-:W-:Y:S05]  /*7b80*/  @!P0 NANOSLEEP.SYNCS 0x989680 ;  /* 0x009896800000895d */ /* 0x004fea0003900000 */
[----:B------:R-:W2:Y:S02]  /*7b90*/  @!P0 SYNCS.PHASECHK.TRANS64 P0, [R0+URZ], R3 ;  /* 0x00000003000085a7 */ /* 0x000ea400080010ff */
[----:B--2---:R-:W-:Y:S05]  /*7ba0*/  @!P0 BRA `(.L_x_161) ;  /* 0xfffffffc00f08947 */ /* 0x004fea000383ffff */
[----:B------:R-:W-:Y:S05]  /*7bb0*/  BRA `(.L_x_162) ;  /* 0xffffffb000687947 */ /* 0x000fea000383ffff */
.L_x_49:
[----:B----4-:R-:W-:-:S07]  /*7bc0*/  MOV R0, UR5 ;  /* 0x0000000500007c02 */ /* 0x010fce0008000f00 */
.L_x_163:
[----:B-1----:R1:W2:Y:S02]  /*7bd0*/  SYNCS.PHASECHK.TRANS64.TRYWAIT P0, [R0+URZ], R3 ;  /* 0x00000003000075a7 */ /* 0x0022a400080011ff */
[----:B--2---:R-:W-:Y:S05]  /*7be0*/  @!P0 NANOSLEEP.SYNCS 0x989680 ;  /* 0x009896800000895d */ /* 0x004fea0003900000 */
[----:B------:R-:W2:Y:S02]  /*7bf0*/  @!P0 SYNCS.PHASECHK.TRANS64 P0, [R0+URZ], R3 ;  /* 0x00000003000085a7 */ /* 0x000ea400080010ff */
[----:B--2---:R-:W-:Y:S05]  /*7c00*/  @!P0 BRA `(.L_x_163) ;  /* 0xfffffffc00f08947 */ /* 0x004fea000383ffff */
[----:B------:R-:W-:Y:S05]  /*7c10*/  BRA `(.L_x_164) ;  /* 0xffffffb000747947 */ /* 0x000fea000383ffff */
.L_x_50:
[----:B----4-:R-:W-:-:S07]  /*7c20*/  MOV R0, UR5 ;  /* 0x0000000500007c02 */ /* 0x010fce0008000f00 */
.L_x_165:
[----:B-1----:R1:W2:Y:S02]  /*7c30*/  SYNCS.PHASECHK.TRANS64.TRYWAIT P0, [R0+URZ], R3 ;  /* 0x00000003000075a7 */ /* 0x0022a400080011ff */
[----:B--2---:R-:W-:Y:S05]  /*7c40*/  @!P0 NANOSLEEP.SYNCS 0x989680 ;  /* 0x009896800000895d */ /* 0x004fea0003900000 */
[----:B------:R-:W2:Y:S02]  /*7c50*/  @!P0 SYNCS.PHASECHK.TRANS64 P0, [R0+URZ], R3 ;  /* 0x00000003000085a7 */ /* 0x000ea400080010ff */
[----:B--2---:R-:W-:Y:S05]  /*7c60*/  @!P0 BRA `(.L_x_165) ;  /* 0xfffffffc00f08947 */ /* 0x004fea000383ffff */
[----:B------:R-:W-:Y:S05]  /*7c70*/  BRA `(.L_x_166) ;  /* 0xffffffb000807947 */ /* 0x000fea000383ffff */
.L_x_51:
[----:B----4-:R-:W-:-:S07]  /*7c80*/  MOV R0, UR5 ;  /* 0x0000000500007c02 */ /* 0x010fce0008000f00 */
.L_x_167:
[----:B-1----:R1:W2:Y:S02]  /*7c90*/  SYNCS.PHASECHK.TRANS64.TRYWAIT P0, [R0+URZ], R3 ;  /* 0x00000003000075a7 */ /* 0x0022a400080011ff */
[----:B--2---:R-:W-:Y:S05]  /*7ca0*/  @!P0 NANOSLEEP.SYNCS 0x989680 ;  /* 0x009896800000895d */ /* 0x004fea0003900000 */
[----:B------:R-:W2:Y:S02]  /*7cb0*/  @!P0 SYNCS.PHASECHK.TRANS64 P0, [R0+URZ], R3 ;  /* 0x00000003000085a7 */ /* 0x000ea400080010ff */
[----:B--2---:R-:W-:Y:S05]  /*7cc0*/  @!P0 BRA `(.L_x_167) ;  /* 0xfffffffc00f08947 */ /* 0x004fea000383ffff */
[----:B------:R-:W-:Y:S05]  /*7cd0*/  BRA `(.L_x_168) ;  /* 0xffffffb0008c7947 */ /* 0x000fea000383ffff */
.L_x_52:
[----:B----4-:R-:W-:-:S07]  /*7ce0*/  MOV R0, UR5 ;  /* 0x0000000500007c02 */ /* 0x010fce0008000f00 */
.L_x_169:
[----:B-1----:R1:W2:Y:S02]  /*7cf0*/  SYNCS.PHASECHK.TRANS64.TRYWAIT P0, [R0+URZ], R3 ;  /* 0x00000003000075a7 */ /* 0x0022a400080011ff */
[----:B--2---:R-:W-:Y:S05]  /*7d00*/  @!P0 NANOSLEEP.SYNCS 0x989680 ;  /* 0x009896800000895d */ /* 0x004fea0003900000 */
[----:B------:R-:W2:Y:S02]  /*7d10*/  @!P0 SYNCS.PHASECHK.TRANS64 P0, [R0+URZ], R3 ;  /* 0x00000003000085a7 */ /* 0x000ea400080010ff */
[----:B--2---:R-:W-:Y:S05]  /*7d20*/  @!P0 BRA `(.L_x_169) ;  /* 0xfffffffc00f08947 */ /* 0x004fea000383ffff */
[----:B------:R-:W-:Y:S05]  /*7d30*/  BRA `(.L_x_170) ;  /* 0xffffffb000987947 */ /* 0x000fea000383ffff */
.L_x_53:
[----:B----4-:R-:W-:-:S07]  /*7d40*/  MOV R0, UR5 ;  /* 0x0000000500007c02 */ /* 0x010fce0008000f00 */
.L_x_171:
[----:B-1----:R1:W2:Y:S02]  /*7d50*/  SYNCS.PHASECHK.TRANS64.TRYWAIT P0, [R0+URZ], R3 ;  /* 0x00000003000075a7 */ /* 0x0022a400080011ff */
[----:B--2---:R-:W-:Y:S05]  /*7d60*/  @!P0 NANOSLEEP.SYNCS 0x989680 ;  /* 0x009896800000895d */ /* 0x004fea0003900000 */
[----:B------:R-:W2:Y:S02]  /*7d70*/  @!P0 SYNCS.PHASECHK.TRANS64 P0, [R0+URZ], R3 ;  /* 0x00000003000085a7 */ /* 0x000ea400080010ff */
[----:B--2---:R-:W-:Y:S05]  /*7d80*/  @!P0 BRA `(.L_x_171) ;  /* 0xfffffffc00f08947 */ /* 0x004fea000383ffff */
[----:B------:R-:W-:Y:S05]  /*7d90*/  BRA `(.L_x_172) ;  /* 0xffffffb000a47947 */ /* 0x000fea000383ffff */
.L_x_54:
[----:B----4-:R-:W-:-:S07]  /*7da0*/  MOV R0, UR5 ;  /* 0x0000000500007c02 */ /* 0x010fce0008000f00 */
.L_x_173:
[----:B-1----:R1:W2:Y:S02]  /*7db0*/  SYNCS.PHASECHK.TRANS64.TRYWAIT P0, [R0+URZ], R3 ;  /* 0x00000003000075a7 */ /* 0x0022a400080011ff */
[----:B--2---:R-:W-:Y:S05]  /*7dc0*/  @!P0 NANOSLEEP.SYNCS 0x989680 ;  /* 0x009896800000895d */ /* 0x004fea0003900000 */
[----:B------:R-:W2:Y:S02]  /*7dd0*/  @!P0 SYNCS.PHASECHK.TRANS64 P0, [R0+URZ], R3 ;  /* 0x00000003000085a7 */ /* 0x000ea400080010ff */
[----:B--2---:R-:W-:Y:S05]  /*7de0*/  @!P0 BRA `(.L_x_173) ;  /* 0xfffffffc00f08947 */ /* 0x004fea000383ffff */
[----:B------:R-:W-:Y:S05]  /*7df0*/  BRA `(.L_x_174) ;  /* 0xffffffb000b07947 */ /* 0x000fea000383ffff */
.L_x_55:
[----:B----4-:R-:W-:-:S07]  /*7e00*/  MOV R0, UR5 ;  /* 0x0000000500007c02 */ /* 0x010fce0008000f00 */
.L_x_175:
[----:B-1----:R1:W2:Y:S02]  /*7e10*/  SYNCS.PHASECHK.TRANS64.TRYWAIT P0, [R0+URZ], R3 ;  /* 0x00000003000075a7 */ /* 0x0022a400080011ff */
[----:B--2---:R-:W-:Y:S05]  /*7e20*/  @!P0 NANOSLEEP.SYNCS 0x989680 ;  /* 0x009896800000895d */ /* 0x004fea0003900000 */
[----:B------:R-:W2:Y:S02]  /*7e30*/  @!P0 SYNCS.PHASECHK.TRANS64 P0, [R0+URZ], R3 ;  /* 0x00000003000085a7 */ /* 0x000ea400080010ff */
[----:B--2---:R-:W-:Y:S05]  /*7e40*/  @!P0 BRA `(.L_x_175) ;  /* 0xfffffffc00f08947 */ /* 0x004fea000383ffff */
[----:B------:R-:W-:Y:S05]  /*7e50*/  BRA `(.L_x_176) ;  /* 0xffffffb000bc7947 */ /* 0x000fea000383ffff */
.L_x_56:
[----:B----4-:R-:W-:-:S07]  /*7e60*/  MOV R0, UR5 ;  /* 0x0000000500007c02 */ /* 0x010fce0008000f00 */
.L_x_177:
[----:B-1----:R1:W2:Y:S02]  /*7e70*/  SYNCS.PHASECHK.TRANS64.TRYWAIT P0, [R0+URZ], R3 ;  /* 0x00000003000075a7 */ /* 0x0022a400080011ff */
[----:B--2---:R-:W-:Y:S05]  /*7e80*/  @!P0 NANOSLEEP.SYNCS 0x989680 ;  /* 0x009896800000895d */ /* 0x004fea0003900000 */
[----:B------:R-:W2:Y:S02]  /*7e90*/  @!P0 SYNCS.PHASECHK.TRANS64 P0, [R0+URZ], R3 ;  /* 0x00000003000085a7 */ /* 0x000ea400080010ff */
[----:B--2---:R-:W-:Y:S05]  /*7ea0*/  @!P0 BRA `(.L_x_177) ;  /* 0xfffffffc00f08947 */ /* 0x004fea000383ffff */
[----:B------:R-:W-:Y:S05]  /*7eb0*/  BRA `(.L_x_178) ;  /* 0xffffffb000c87947 */ /* 0x000fea000383ffff */
.L_x_57:
[----:B----4-:R-:W-:-:S07]  /*7ec0*/  MOV R0, UR5 ;  /* 0x0000000500007c02 */ /* 0x010fce0008000f00 */
.L_x_179:
[----:B-1----:R1:W2:Y:S02]  /*7ed0*/  SYNCS.PHASECHK.TRANS64.TRYWAIT P0, [R0+URZ], R3 ;  /* 0x00000003000075a7 */ /* 0x0022a400080011ff */
[----:B--2---:R-:W-:Y:S05]  /*7ee0*/  @!P0 NANOSLEEP.SYNCS 0x989680 ;  /* 0x009896800000895d */ /* 0x004fea0003900000 */
[----:B------:R-:W2:Y:S02]  /*7ef0*/  @!P0 SYNCS.PHASECHK.TRANS64 P0, [R0+URZ], R3 ;  /* 0x00000003000085a7 */ /* 0x000ea400080010ff */
[----:B--2---:R-:W-:Y:S05]  /*7f00*/  @!P0 BRA `(.L_x_179) ;  /* 0xfffffffc00f08947 */ /* 0x004fea000383ffff */
[----:B------:R-:W-:Y:S05]  /*7f10*/  BRA `(.L_x_180) ;  /* 0xffffffb000d47947 */ /* 0x000fea000383ffff */
.L_x_58:
[----:B----4-:R-:W-:-:S07]  /*7f20*/  MOV R0, UR5 ;  /* 0x0000000500007c02 */ /* 0x010fce0008000f00 */
.L_x_181:
[----:B-1----:R1:W2:Y:S02]  /*7f30*/  SYNCS.PHASECHK.TRANS64.TRYWAIT P0, [R0+URZ], R3 ;  /* 0x00000003000075a7 */ /* 0x0022a400080011ff */
[----:B--2---:R-:W-:Y:S05]  /*7f40*/  @!P0 NANOSLEEP.SYNCS 0x989680 ;  /* 0x009896800000895d */ /* 0x004fea0003900000 */
[----:B------:R-:W2:Y:S02]  /*7f50*/  @!P0 SYNCS.PHASECHK.TRANS64 P0, [R0+URZ], R3 ;  /* 0x00000003000085a7 */ /* 0x000ea400080010ff */
[----:B--2---:R-:W-:Y:S05]  /*7f60*/  @!P0 BRA `(.L_x_181) ;  /* 0xfffffffc00f08947 */ /* 0x004fea000383ffff */
[----:B------:R-:W-:Y:S05]  /*7f70*/  BRA `(.L_x_182) ;  /* 0xffffffb000e07947 */ /* 0x000fea000383ffff */
.L_x_59:
[----:B----4-:R-:W-:-:S07]  /*7f80*/  MOV R0, UR5 ;  /* 0x0000000500007c02 */ /* 0x010fce0008000f00 */
.L_x_183:
[----:B-1----:R1:W2:Y:S02]  /*7f90*/  SYNCS.PHASECHK.TRANS64.TRYWAIT P0, [R0+URZ], R3 ;  /* 0x00000003000075a7 */ /* 0x0022a400080011ff */
[----:B--2---:R-:W-:Y:S05]  /*7fa0*/  @!P0 NANOSLEEP.SYNCS 0x989680 ;  /* 0x009896800000895d */ /* 0x004fea0003900000 */
[----:B------:R-:W2:Y:S02]  /*7fb0*/  @!P0 SYNCS.PHASECHK.TRANS64 P0, [R0+URZ], R3 ;  /* 0x00000003000085a7 */ /* 0x000ea400080010ff */
[----:B--2---:R-:W-:Y:S05]  /*7fc0*/  @!P0 BRA `(.L_x_183) ;  /* 0xfffffffc00f08947 */ /* 0x004fea000383ffff */
[----:B------:R-:W-:Y:S05]  /*7fd0*/  BRA `(.L_x_184) ;  /* 0xffffffb000ec7947 */ /* 0x000fea000383ffff */
.L_x_60:
[----:B----4-:R-:W-:-:S07]  /*7fe0*/  MOV R0, UR5 ;  /* 0x0000000500007c02 */ /* 0x010fce0008000f00 */
.L_x_185:
[----:B-1----:R1:W2:Y:S02]  /*7ff0*/  SYNCS.PHASECHK.TRANS64.TRYWAIT P0, [R0+URZ], R3 ;  /* 0x00000003000075a7 */ /* 0x0022a400080011ff */
[----:B--2---:R-:W-:Y:S05]  /*8000*/  @!P0 NANOSLEEP.SYNCS 0x989680 ;  /* 0x009896800000895d */ /* 0x004fea0003900000 */
[----:B------:R-:W2:Y:S02]  /*8010*/  @!P0 SYNCS.PHASECHK.TRANS64 P0, [R0+URZ], R3 ;  /* 0x00000003000085a7 */ /* 0x000ea400080010ff */
[----:B--2---:R-:W-:Y:S05]  /*8020*/  @!P0 BRA `(.L_x_185) ;  /* 0xfffffffc00f08947 */ /* 0x004fea000383ffff */
[----:B------:R-:W-:Y:S05]  /*8030*/  BRA `(.L_x_186) ;  /* 0xffffffb000f87947 */ /* 0x000fea000383ffff */
.L_x_61:
[----:B----4-:R-:W-:-:S07]  /*8040*/  MOV R0, UR5 ;  /* 0x0000000500007c02 */ /* 0x010fce0008000f00 */
.L_x_187:
[----:B-1----:R1:W2:Y:S02]  /*8050*/  SYNCS.PHASECHK.TRANS64.TRYWAIT P0, [R0+URZ], R3 ;  /* 0x00000003000075a7 */ /* 0x0022a400080011ff */
[----:B--2---:R-:W-:Y:S05]  /*8060*/  @!P0 NANOSLEEP.SYNCS 0x989680 ;  /* 0x009896800000895d */ /* 0x004fea0003900000 */
[----:B------:R-:W2:Y:S02]  /*8070*/  @!P0 SYNCS.PHASECHK.TRANS64 P0, [R0+URZ], R3 ;  /* 0x00000003000085a7 */ /* 0x000ea400080010ff */
[----:B--2---:R-:W-:Y:S05]  /*8080*/  @!P0 BRA `(.L_x_187) ;  /* 0xfffffffc00f08947 */ /* 0x004fea000383ffff */
[----:B------:R-:W-:Y:S05]  /*8090*/  BRA `(.L_x_188) ;  /* 0xffffffb400047947 */ /* 0x000fea000383ffff */
.L_x_62:
[----:B----4-:R-:W-:-:S07]  /*80a0*/  MOV R0, UR5 ;  /* 0x0000000500007c02 */ /* 0x010fce0008000f00 */
.L_x_189:
[----:B-1----:R1:W2:Y:S02]  /*80b0*/  SYNCS.PHASECHK.TRANS64.TRYWAIT P0, [R0+URZ], R3 ;  /* 0x00000003000075a7 */ /* 0x0022a400080011ff */
[----:B--2---:R-:W-:Y:S05]  /*80c0*/  @!P0 NANOSLEEP.SYNCS 0x989680 ;  /* 0x009896800000895d */ /* 0x004fea0003900000 */
[----:B------:R-:W2:Y:S02]  /*80d0*/  @!P0 SYNCS.PHASECHK.TRANS64 P0, [R0+URZ], R3 ;  /* 0x00000003000085a7 */ /* 0x000ea400080010ff */
[----:B--2---:R-:W-:Y:S05]  /*80e0*/  @!P0 BRA `(.L_x_189) ;  /* 0xfffffffc00f08947 */ /* 0x004fea000383ffff */
[----:B------:R-:W-:Y:S05]  /*80f0*/  BRA `(.L_x_190) ;  /* 0xffffffb400107947 */ /* 0x000fea000383ffff */
.L_x_63:
[----:B----4-:R-:W-:-:S07]  /*8100*/  MOV R0, UR5 ;  /* 0x0000000500007c02 */ /* 0x010fce0008000f00 */
.L_x_191:
[----:B-1----:R1:W2:Y:S02]  /*8110*/  SYNCS.PHASECHK.TRANS64.TRYWAIT P0, [R0+URZ], R3 ;  /* 0x00000003000075a7 */ /* 0x0022a400080011ff */
[----:B--2---:R-:W-:Y:S05]  /*8120*/  @!P0 NANOSLEEP.SYNCS 0x989680 ;  /* 0x009896800000895d */ /* 0x004fea0003900000 */
[----:B------:R-:W2:Y:S02]  /*8130*/  @!P0 SYNCS.PHASECHK.TRANS64 P0, [R0+URZ], R3 ;  /* 0x00000003000085a7 */ /* 0x000ea400080010ff */
[----:B--2---:R-:W-:Y:S05]  /*8140*/  @!P0 BRA `(.L_x_191) ;  /* 0xfffffffc00f08947 */ /* 0x004fea000383ffff */
[----:B------:R-:W-:Y:S05]  /*8150*/  BRA `(.L_x_192) ;  /* 0xffffffb4001c7947 */ /* 0x000fea000383ffff */
.L_x_64:
[----:B----4-:R-:W-:-:S07]  /*8160*/  MOV R0, UR5 ;  /* 0x0000000500007c02 */ /* 0x010fce0008000f00 */
.L_x_193:
[----:B-1----:R1:W2:Y:S02]  /*8170*/  SYNCS.PHASECHK.TRANS64.TRYWAIT P0, [R0+URZ], R3 ;  /* 0x00000003000075a7 */ /* 0x0022a400080011ff */
[----:B--2---:R-:W-:Y:S05]  /*8180*/  @!P0 NANOSLEEP.SYNCS 0x989680 ;  /* 0x009896800000895d */ /* 0x004fea0003900000 */
[----:B------:R-:W2:Y:S02]  /*8190*/  @!P0 SYNCS.PHASECHK.TRANS64 P0, [R0+URZ], R3 ;  /* 0x00000003000085a7 */ /* 0x000ea400080010ff */
[----:B--2---:R-:W-:Y:S05]  /*81a0*/  @!P0 BRA `(.L_x_193) ;  /* 0xfffffffc00f08947 */ /* 0x004fea000383ffff */
[----:B------:R-:W-:Y:S05]  /*81b0*/  BRA `(.L_x_194) ;  /* 0xffffffb400287947 */ /* 0x000fea000383ffff */
.L_x_65:
[----:B----4-:R-:W-:-:S07]  /*81c0*/  MOV R0, UR5 ;  /* 0x0000000500007c02 */ /* 0x010fce0008000f00 */
.L_x_195:
[----:B-1----:R1:W2:Y:S02]  /*81d0*/  SYNCS.PHASECHK.TRANS64.TRYWAIT P0, [R0+URZ], R3 ;  /* 0x00000003000075a7 */ /* 0x0022a400080011ff */
[----:B--2---:R-:W-:Y:S05]  /*81e0*/  @!P0 NANOSLEEP.SYNCS 0x989680 ;  /* 0x009896800000895d */ /* 0x004fea0003900000 */
[----:B------:R-:W2:Y:S02]  /*81f0*/  @!P0 SYNCS.PHASECHK.TRANS64 P0, [R0+URZ], R3 ;  /* 0x00000003000085a7 */ /* 0x000ea400080010ff */
[----:B--2---:R-:W-:Y:S05]  /*8200*/  @!P0 BRA `(.L_x_195) ;  /* 0xfffffffc00f08947 */ /* 0x004fea000383ffff */
[----:B------:R-:W-:Y:S05]  /*8210*/  BRA `(.L_x_196) ;  /* 0xffffffb400347947 */ /* 0x000fea000383ffff */
.L_x_66:
[----:B----4-:R-:W-:-:S07]  /*8220*/  MOV R0, UR5 ;  /* 0x0000000500007c02 */ /* 0x010fce0008000f00 */
.L_x_197:
[----:B-1----:R1:W2:Y:S02]  /*8230*/  SYNCS.PHASECHK.TRANS64.TRYWAIT P0, [R0+URZ], R3 ;  /* 0x00000003000075a7 */ /* 0x0022a400080011ff */
[----:B--2---:R-:W-:Y:S05]  /*8240*/  @!P0 NANOSLEEP.SYNCS 0x989680 ;  /* 0x009896800000895d */ /* 0x004fea0003900000 */
[----:B------:R-:W2:Y:S02]  /*8250*/  @!P0 SYNCS.PHASECHK.TRANS64 P0, [R0+URZ], R3 ;  /* 0x00000003000085a7 */ /* 0x000ea400080010ff */
[----:B--2---:R-:W-:Y:S05]  /*8260*/  @!P0 BRA `(.L_x_197) ;  /* 0xfffffffc00f08947 */ /* 0x004fea000383ffff */
[----:B------:R-:W-:Y:S05]  /*8270*/  BRA `(.L_x_198) ;  /* 0xffffffb400407947 */ /* 0x000fea000383ffff */
.L_x_67:
[----:B----4-:R-:W-:-:S07]  /*8280*/  MOV R0, UR5 ;  /* 0x0000000500007c02 */ /* 0x010fce0008000f00 */
.L_x_199:
[----:B-1----:R1:W2:Y:S02]  /*8290*/  SYNCS.PHASECHK.TRANS64.TRYWAIT P0, [R0+URZ], R3 ;  /* 0x00000003000075a7 */ /* 0x0022a400080011ff */
[----:B--2---:R-:W-:Y:S05]  /*82a0*/  @!P0 NANOSLEEP.SYNCS 0x989680 ;  /* 0x009896800000895d */ /* 0x004fea0003900000 */
[----:B------:R-:W2:Y:S02]  /*82b0*/  @!P0 SYNCS.PHASECHK.TRANS64 P0, [R0+URZ], R3 ;  /* 0x00000003000085a7 */ /* 0x000ea400080010ff */
[----:B--2---:R-:W-:Y:S05]  /*82c0*/  @!P0 BRA `(.L_x_199) ;  /* 0xfffffffc00f08947 */ /* 0x004fea000383ffff */
[----:B------:R-:W-:Y:S05]  /*82d0*/  BRA `(.L_x_200) ;  /* 0xffffffb4004c7947 */ /* 0x000fea000383ffff */
.L_x_68:
[----:B----4-:R-:W-:-:S07]  /*82e0*/  MOV R0, UR5 ;  /* 0x0000000500007c02 */ /* 0x010fce0008000f00 */
.L_x_201:
[----:B-1----:R1:W2:Y:S02]  /*82f0*/  SYNCS.PHASECHK.TRANS64.TRYWAIT P0, [R0+URZ], R3 ;  /* 0x00000003000075a7 */ /* 0x0022a400080011ff */
[----:B--2---:R-:W-:Y:S05]  /*8300*/  @!P0 NANOSLEEP.SYNCS 0x989680 ;  /* 0x009896800000895d */ /* 0x004fea0003900000 */
[----:B------:R-:W2:Y:S02]  /*8310*/  @!P0 SYNCS.PHASECHK.TRANS64 P0, [R0+URZ], R3 ;  /* 0x00000003000085a7 */ /* 0x000ea400080010ff */
[----:B--2---:R-:W-:Y:S05]  /*8320*/  @!P0 BRA `(.L_x_201) ;  /* 0xfffffffc00f08947 */ /* 0x004fea000383ffff */
[----:B------:R-:W-:Y:S05]  /*8330*/  BRA `(.L_x_202) ;  /* 0xffffffb400587947 */ /* 0x000fea000383ffff */
.L_x_69:
[----:B----4-:R-:W-:-:S07]  /*8340*/  MOV R0, UR5 ;  /* 0x0000000500007c02 */ /* 0x010fce0008000f00 */
.L_x_203:
[----:B-1----:R1:W2:Y:S02]  /*8350*/  SYNCS.PHASECHK.TRANS64.TRYWAIT P0, [R0+URZ], R3 ;  /* 0x00000003000075a7 */ /* 0x0022a400080011ff */
[----:B--2---:R-:W-:Y:S05]  /*8360*/  @!P0 NANOSLEEP.SYNCS 0x989680 ;  /* 0x009896800000895d */ /* 0x004fea0003900000 */
[----:B------:R-:W2:Y:S02]  /*8370*/  @!P0 SYNCS.PHASECHK.TRANS64 P0, [R0+URZ], R3 ;  /* 0x00000003000085a7 */ /* 0x000ea400080010ff */
[----:B--2---:R-:W-:Y:S05]  /*8380*/  @!P0 BRA `(.L_x_203) ;  /* 0xfffffffc00f08947 */ /* 0x004fea000383ffff */
[----:B------:R-:W-:Y:S05]  /*8390*/  BRA `(.L_x_204) ;  /* 0xffffffb400647947 */ /* 0x000fea000383ffff */
.L_x_70:
[----:B----4-:R-:W-:-:S07]  /*83a0*/  MOV R0, UR5 ;  /* 0x0000000500007c02 */ /* 0x010fce0008000f00 */
.L_x_205:
[----:B-1----:R1:W2:Y:S02]  /*83b0*/  SYNCS.PHASECHK.TRANS64.TRYWAIT P0, [R0+URZ], R3 ;  /* 0x00000003000075a7 */ /* 0x0022a400080011ff */
[----:B--2---:R-:W-:Y:S05]  /*83c0*/  @!P0 NANOSLEEP.SYNCS 0x989680 ;  /* 0x009896800000895d */ /* 0x004fea0003900000 */
[----:B------:R-:W2:Y:S02]  /*83d0*/  @!P0 SYNCS.PHASECHK.TRANS64 P0, [R0+URZ], R3 ;  /* 0x00000003000085a7 */ /* 0x000ea400080010ff */
[----:B--2---:R-:W-:Y:S05]  /*83e0*/  @!P0 BRA `(.L_x_205) ;  /* 0xfffffffc00f08947 */ /* 0x004fea000383ffff */
[----:B------:R-:W-:Y:S05]  /*83f0*/  BRA `(.L_x_206) ;  /* 0xffffffb400707947 */ /* 0x000fea000383ffff */
.L_x_71:
[----:B----4-:R-:W-:-:S07]  /*8400*/  MOV R0, UR5 ;  /* 0x0000000500007c02 */ /* 0x010fce0008000f00 */
.L_x_207:
[----:B-1----:R1:W2:Y:S02]  /*8410*/  SYNCS.PHASECHK.TRANS64.TRYWAIT P0, [R0+URZ], R3 ;  /* 0x00000003000075a7 */ /* 0x0022a400080011ff */
[----:B--2---:R-:W-:Y:S05]  /*8420*/  @!P0 NANOSLEEP.SYNCS 0x989680 ;  /* 0x009896800000895d */ /* 0x004fea0003900000 */
[----:B------:R-:W2:Y:S02]  /*8430*/  @!P0 SYNCS.PHASECHK.TRANS64 P0, [R0+URZ], R3 ;  /* 0x00000003000085a7 */ /* 0x000ea400080010ff */
[----:B--2---:R-:W-:Y:S05]  /*8440*/  @!P0 BRA `(.L_x_207) ;  /* 0xfffffffc00f08947 */ /* 0x004fea000383ffff */
[----:B------:R-:W-:Y:S05]  /*8450*/  BRA `(.L_x_208) ;  /* 0xffffffb4007c7947 */ /* 0x000fea000383ffff */
.L_x_74:
[----:B-1----:R1:W2:Y:S02]  /*8460*/  SYNCS.PHASECHK.TRANS64.TRYWAIT P0, [R0+URZ+0x2d0], R5 ;  /* 0x0002d005000075a7 */ /* 0x0022a400080011ff */
[----:B--2---:R-:W-:Y:S05]  /*8470*/  @!P0 NANOSLEEP.SYNCS 0x989680 ;  /* 0x009896800000895d */ /* 0x004fea0003900000 */
[----:B------:R-:W2:Y:S02]  /*8480*/  @!P0 SYNCS.PHASECHK.TRANS64 P0, [R0+URZ+0x2d0], R5 ;  /* 0x0002d005000085a7 */ /* 0x000ea400080010ff */
[----:B--2---:R-:W-:Y:S05]  /*8490*/  @!P0 BRA `(.L_x_74) ;  /* 0xfffffffc00f08947 */ /* 0x004fea000383ffff */
[----:B------:R-:W-:Y:S05]  /*84a0*/  BRA `(.L_x_209) ;  /* 0xffffffb400d87947 */ /* 0x000fea000383ffff */
.L_x_75:
[----:B------:R-:W-:-:S07]  /*84b0*/  MOV R0, UR5 ;  /* 0x0000000500007c02 */ /* 0x000fce0008000f00 */
.L_x_210:
[----:B-1----:R1:W2:Y:S02]  /*84c0*/  SYNCS.PHASECHK.TRANS64.TRYWAIT P0, [R0+URZ+0x280], R5 ;  /* 0x00028005000075a7 */ /* 0x0022a400080011ff */
[----:B--2---:R-:W-:Y:S05]  /*84d0*/  @!P0 NANOSLEEP.SYNCS 0x989680 ;  /* 0x009896800000895d */ /* 0x004fea0003900000 */
[----:B------:R-:W2:Y:S02]  /*84e0*/  @!P0 SYNCS.PHASECHK.TRANS64 P0, [R0+URZ+0x280], R5 ;  /* 0x00028005000085a7 */ /* 0x000ea400080010ff */
[----:B--2---:R-:W-:Y:S05]  /*84f0*/  @!P0 BRA `(.L_x_210) ;  /* 0xfffffffc00f08947 */ /* 0x004fea000383ffff */
[----:B------:R-:W-:Y:S05]  /*8500*/  BRA `(.L_x_211) ;  /* 0xffffffb400e87947 */ /* 0x000fea000383ffff */
.L_x_76:
[----:B-1----:R1:W2:Y:S02]  /*8510*/  SYNCS.PHASECHK.TRANS64.TRYWAIT P1, [R0+URZ+0x270], R5 ;  /* 0x00027005000075a7 */ /* 0x0022a400080211ff */
[----:B--2---:R-:W-:Y:S05]  /*8520*/  @!P1 NANOSLEEP.SYNCS 0x989680 ;  /* 0x009896800000995d */ /* 0x004fea0003900000 */
[----:B------:R-:W2:Y:S02]  /*8530*/  @!P1 SYNCS.PHASECHK.TRANS64 P1, [R0+URZ+0x270], R5 ;  /* 0x00027005000095a7 */ /* 0x000ea400080210ff */
[----:B--2---:R-:W-:Y:S05]  /*8540*/  @!P1 BRA `(.L_x_76) ;  /* 0xfffffffc00f09947 */ /* 0x004fea000383ffff */
[----:B------:R-:W-:Y:S05]  /*8550*/  BRA `(.L_x_212) ;  /* 0xffffffb800187947 */ /* 0x000fea000383ffff */
.L_x_79:
[----:B------:R-:W-:-:S07]  /*8560*/  MOV R0, UR5 ;  /* 0x0000000500007c02 */ /* 0x000fce0008000f00 */
.L_x_213:
[----:B-1----:R1:W2:Y:S02]  /*8570*/  SYNCS.PHASECHK.TRANS64.TRYWAIT P0, [R0+URZ+0x280], R3 ;  /* 0x00028003000075a7 */ /* 0x0022a400080011ff */
[----:B--2---:R-:W-:Y:S05]  /*8580*/  @!P0 NANOSLEEP.SYNCS 0x989680 ;  /* 0x009896800000895d */ /* 0x004fea0003900000 */
[----:B------:R-:W2:Y:S02]  /*8590*/  @!P0 SYNCS.PHASECHK.TRANS64 P0, [R0+URZ+0x280], R3 ;  /* 0x00028003000085a7 */ /* 0x000ea400080010ff */
[----:B--2---:R-:W-:Y:S05]  /*85a0*/  @!P0 BRA `(.L_x_213) ;  /* 0xfffffffc00f08947 */ /* 0x004fea000383ffff */
[----:B------:R-:W-:Y:S05]  /*85b0*/  BRA `(.L_x_78) ;  /* 0xffffffb8006c7947 */ /* 0x000fea000383ffff */
.L_x_86:
[----:B-1----:R1:W2:Y:S02]  /*85c0*/  SYNCS.PHASECHK.TRANS64.TRYWAIT P1, [R0+URZ+0x270], R5 ;  /* 0x00027005000075a7 */ /* 0x0022a400080211ff */
[----:B--2---:R-:W-:Y:S05]  /*85d0*/  @!P1 NANOSLEEP.SYNCS 0x989680 ;  /* 0x009896800000995d */ /* 0x004fea0003900000 */
[----:B------:R-:W2:Y:S02]  /*85e0*/  @!P1 SYNCS.PHASECHK.TRANS64 P1, [R0+URZ+0x270], R5 ;  /* 0x00027005000095a7 */ /* 0x000ea400080210ff */
[----:B--2---:R-:W-:Y:S05]  /*85f0*/  @!P1 BRA `(.L_x_86) ;  /* 0xfffffffc00f09947 */ /* 0x004fea000383ffff */
[----:B------:R-:W-:Y:S05]  /*8600*/  BRA `(.L_x_214) ;  /* 0xffffffbc00cc7947 */ /* 0x000fea000383ffff */
.L_x_87:
[----:B------:R-:W-:-:S07]  /*8610*/  MOV R3, UR8 ;  /* 0x0000000800037c02 */ /* 0x000fce0008000f00 */
.L_x_215:
[----:B-1----:R1:W2:Y:S02]  /*8620*/  SYNCS.PHASECHK.TRANS64.TRYWAIT P0, [R3+URZ+0x2b0], R0 ;  /* 0x0002b000030075a7 */ /* 0x0022a400080011ff */
[----:B--2---:R-:W-:Y:S05]  /*8630*/  @!P0 NANOSLEEP.SYNCS 0x989680 ;  /* 0x009896800000895d */ /* 0x004fea0003900000 */
[----:B------:R-:W2:Y:S02]  /*8640*/  @!P0 SYNCS.PHASECHK.TRANS64 P0, [R3+URZ+0x2b0], R0 ;  /* 0x0002b000030085a7 */ /* 0x000ea400080010ff */
[----:B--2---:R-:W-:Y:S05]  /*8650*/  @!P0 BRA `(.L_x_215) ;  /* 0xfffffffc00f08947 */ /* 0x004fea000383ffff */
[----:B------:R-:W-:Y:S05]  /*8660*/  BRA `(.L_x_216) ;  /* 0xffffffc0001c7947 */ /* 0x000fea000383ffff */
.L_x_90:
[----:B------:R-:W-:Y:S07]  /*8670*/  MOV R0, UR7 ;  /* 0x0000000700007c02 */ /* 0x000fee0008000f00 */
.L_x_217:
[----:B-1----:R1:W2:Y:S02]  /*8680*/  SYNCS.PHASECHK.TRANS64.TRYWAIT P0, [R0+URZ], R3 ;  /* 0x00000003000075a7 */ /* 0x0022a400080011ff */
[----:B--2---:R-:W-:Y:S05]  /*8690*/  @!P0 NANOSLEEP.SYNCS 0x989680 ;  /* 0x009896800000895d */ /* 0x004fea0003900000 */
[----:B------:R-:W2:Y:S02]  /*86a0*/  @!P0 SYNCS.PHASECHK.TRANS64 P0, [R0+URZ], R3 ;  /* 0x00000003000085a7 */ /* 0x000ea400080010ff */
[----:B--2---:R-:W-:Y:S05]  /*86b0*/  @!P0 BRA `(.L_x_217) ;  /* 0xfffffffc00f08947 */ /* 0x004fea000383ffff */
[----:B------:R-:W-:Y:S05]  /*86c0*/  BRA `(.L_x_89) ;  /* 0xffffffc000387947 */ /* 0x000fea000383ffff */
.L_x_93:
[----:B------:R-:W-:-:S07]  /*86d0*/  MOV R0, UR5 ;  /* 0x0000000500007c02 */ /* 0x000fce0008000f00 */
.L_x_218:
[----:B--2---:R2:W3:Y:S02]  /*86e0*/  SYNCS.PHASECHK.TRANS64.TRYWAIT P0, [R0+URZ], R3 ;  /* 0x00000003000075a7 */ /* 0x0044e400080011ff */
[----:B---3--:R-:W-:Y:S05]  /*86f0*/  @!P0 NANOSLEEP.SYNCS 0x989680 ;  /* 0x009896800000895d */ /* 0x008fea0003900000 */
[----:B------:R-:W3:Y:S02]  /*8700*/  @!P0 SYNCS.PHASECHK.TRANS64 P0, [R0+URZ], R3 ;  /* 0x00000003000085a7 */ /* 0x000ee400080010ff */
[----:B---3--:R-:W-:Y:S05]  /*8710*/  @!P0 BRA `(.L_x_218) ;  /* 0xfffffffc00f08947 */ /* 0x008fea000383ffff */
[----:B------:R-:W-:Y:S05]  /*8720*/  BRA `(.L_x_219) ;  /* 0xffffffc000ec7947 */ /* 0x000fea000383ffff */
.L_x_94:
[----:B------:R-:W-:-:S07]  /*8730*/  MOV R0, UR5 ;  /* 0x0000000500007c02 */ /* 0x000fce0008000f00 */
.L_x_220:
[----:B-1----:R1:W2:Y:S02]  /*8740*/  SYNCS.PHASECHK.TRANS64.TRYWAIT P0, [R0+URZ], R3 ;  /* 0x00000003000075a7 */ /* 0x0022a400080011ff */
[----:B--2---:R-:W-:Y:S05]  /*8750*/  @!P0 NANOSLEEP.SYNCS 0x989680 ;  /* 0x009896800000895d */ /* 0x004fea0003900000 */
[----:B------:R-:W2:Y:S02]  /*8760*/  @!P0 SYNCS.PHASECHK.TRANS64 P0, [R0+URZ], R3 ;  /* 0x00000003000085a7 */ /* 0x000ea400080010ff */
[----:B--2---:R-:W-:Y:S05]  /*8770*/  @!P0 BRA `(.L_x_220) ;  /* 0xfffffffc00f08947 */ /* 0x004fea000383ffff */
[----:B------:R-:W-:Y:S05]  /*8780*/  BRA `(.L_x_221) ;  /* 0xffffffc000f87947 */ /* 0x000fea000383ffff */
.L_x_95:
[----:B------:R-:W-:-:S07]  /*8790*/  MOV R0, UR5 ;  /* 0x0000000500007c02 */ /* 0x000fce0008000f00 */
.L_x_222:
[----:B-1----:R1:W2:Y:S02]  /*87a0*/  SYNCS.PHASECHK.TRANS64.TRYWAIT P0, [R0+URZ], R3 ;  /* 0x00000003000075a7 */ /* 0x0022a400080011ff */
[----:B--2---:R-:W-:Y:S05]  /*87b0*/  @!P0 NANOSLEEP.SYNCS 0x989680 ;  /* 0x009896800000895d */ /* 0x004fea0003900000 */
[----:B------:R-:W2:Y:S02]  /*87c0*/  @!P0 SYNCS.PHASECHK.TRANS64 P0, [R0+URZ], R3 ;  /* 0x00000003000085a7 */ /* 0x000ea400080010ff */
[----:B--2---:R-:W-:Y:S05]  /*87d0*/  @!P0 BRA `(.L_x_222) ;  /* 0xfffffffc00f08947 */ /* 0x004fea000383ffff */
[----:B------:R-:W-:Y:S05]  /*87e0*/  BRA `(.L_x_223) ;  /* 0xffffffc400047947 */ /* 0x000fea000383ffff */
.L_x_96:
[----:B------:R-:W-:-:S07]  /*87f0*/  MOV R0, UR7 ;  /* 0x0000000700007c02 */ /* 0x000fce0008000f00 */
.L_x_224:
[----:B-1----:R1:W2:Y:S02]  /*8800*/  SYNCS.PHASECHK.TRANS64.TRYWAIT P0, [R0+URZ], R3 ;  /* 0x00000003000075a7 */ /* 0x0022a400080011ff */
[----:B--2---:R-:W-:Y:S05]  /*8810*/  @!P0 NANOSLEEP.SYNCS 0x989680 ;  /* 0x009896800000895d */ /* 0x004fea0003900000 */
[----:B------:R-:W2:Y:S02]  /*8820*/  @!P0 SYNCS.PHASECHK.TRANS64 P0, [R0+URZ], R3 ;  /* 0x00000003000085a7 */ /* 0x000ea400080010ff */
[----:B--2---:R-:W-:Y:S05]  /*8830*/  @!P0 BRA `(.L_x_224) ;  /* 0xfffffffc00f08947 */ /* 0x004fea000383ffff */
[----:B------:R-:W-:Y:S05]  /*8840*/  BRA `(.L_x_225) ;  /* 0xffffffc400107947 */ /* 0x000fea000383ffff */
.L_x_101:
[----:B--2---:R2:W3:Y:S02]  /*8850*/  SYNCS.PHASECHK.TRANS64.TRYWAIT P0, [R0+URZ+0x270], R3 ;  /* 0x00027003000075a7 */ /* 0x0044e400080011ff */
[----:B---3--:R-:W-:Y:S05]  /*8860*/  @!P0 NANOSLEEP.SYNCS 0x989680 ;  /* 0x009896800000895d */ /* 0x008fea0003900000 */
[----:B------:R-:W3:Y:S02]  /*8870*/  @!P0 SYNCS.PHASECHK.TRANS64 P0, [R0+URZ+0x270], R3 ;  /* 0x00027003000085a7 */ /* 0x000ee400080010ff */
[----:B---3--:R-:W-:Y:S05]  /*8880*/  @!P0 BRA `(.L_x_101) ;  /* 0xfffffffc00f08947 */ /* 0x008fea000383ffff */
[----:B------:R-:W-:Y:S05]  /*8890*/  BRA `(.L_x_226) ;  /* 0xffffffc800087947 */ /* 0x000fea000383ffff */
.L_x_104:
[----:B------:R-:W-:Y:S07]  /*88a0*/  MOV R0, UR7 ;  /* 0x0000000700007c02 */ /* 0x000fee0008000f00 */
.L_x_227:
[----:B--2---:R2:W3:Y:S02]  /*88b0*/  SYNCS.PHASECHK.TRANS64.TRYWAIT P0, [R0+URZ+0x268], R3 ;  /* 0x00026803000075a7 */ /* 0x0044e400080011ff */
[----:B---3--:R-:W-:Y:S05]  /*88c0*/  @!P0 NANOSLEEP.SYNCS 0x989680 ;  /* 0x009896800000895d */ /* 0x008fea0003900000 */
[----:B------:R-:W3:Y:S02]  /*88d0*/  @!P0 SYNCS.PHASECHK.TRANS64 P0, [R0+URZ+0x268], R3 ;  /* 0x00026803000085a7 */ /* 0x000ee400080010ff */
[----:B---3--:R-:W-:Y:S05]  /*88e0*/  @!P0 BRA `(.L_x_227) ;  /* 0xfffffffc00f08947 */ /* 0x008fea000383ffff */
[----:B------:R-:W-:Y:S05]  /*88f0*/  BRA `(.L_x_103) ;  /* 0xffffffc800f07947 */ /* 0x000fea000383ffff */
.L_x_107:
[----:B------:R-:W-:Y:S07]  /*8900*/  MOV R3, UR13 ;  /* 0x0000000d00037c02 */ /* 0x000fee0008000f00 */
.L_x_228:
[----:B-1----:R1:W2:Y:S02]  /*8910*/  SYNCS.PHASECHK.TRANS64.TRYWAIT P2, [R3+URZ+0x250], R12 ;  /* 0x0002500c030075a7 */ /* 0x0022a400080411ff */
[----:B--2---:R-:W-:Y:S05]  /*8920*/  @!P2 NANOSLEEP.SYNCS 0x989680 ;  /* 0x009896800000a95d */ /* 0x004fea0003900000 */
[----:B------:R-:W2:Y:S02]  /*8930*/  @!P2 SYNCS.PHASECHK.TRANS64 P2, [R3+URZ+0x250], R12 ;  /* 0x0002500c0300a5a7 */ /* 0x000ea400080410ff */
[----:B--2---:R-:W-:Y:S05]  /*8940*/  @!P2 BRA `(.L_x_228) ;  /* 0xfffffffc00f0a947 */ /* 0x004fea000383ffff */
[----:B------:R-:W-:Y:S05]  /*8950*/  BRA `(.L_x_229) ;  /* 0xffffffcc008c7947 */ /* 0x000fea000383ffff */
.L_x_109:
[----:B------:R-:W-:-:S07]  /*8960*/  MOV R0, UR4 ;  /* 0x0000000400007c02 */ /* 0x000fce0008000f00 */
.L_x_230:
[----:B-1----:R1:W3:Y:S02]  /*8970*/  SYNCS.PHASECHK.TRANS64.TRYWAIT P0, [R0+URZ], R3 ;  /* 0x00000003000075a7 */ /* 0x0022e400080011ff */
[----:B---3--:R-:W-:Y:S05]  /*8980*/  @!P0 NANOSLEEP.SYNCS 0x989680 ;  /* 0x009896800000895d */ /* 0x008fea0003900000 */
[----:B------:R-:W3:Y:S02]  /*8990*/  @!P0 SYNCS.PHASECHK.TRANS64 P0, [R0+URZ], R3 ;  /* 0x00000003000085a7 */ /* 0x000ee400080010ff */
[----:B---3--:R-:W-:Y:S05]  /*89a0*/  @!P0 BRA `(.L_x_230) ;  /* 0xfffffffc00f08947 */ /* 0x008fea000383ffff */
[----:B------:R-:W-:Y:S05]  /*89b0*/  BRA `(.L_x_231) ;  /* 0xffffffd000287947 */ /* 0x000fea000383ffff */
.L_x_111:
[----:B--2---:R2:W4:Y:S02]  /*89c0*/  SYNCS.PHASECHK.TRANS64.TRYWAIT P0, [R0+URZ+0x270], R3 ;  /* 0x00027003000075a7 */ /* 0x00452400080011ff */
[----:B----4-:R-:W-:Y:S05]  /*89d0*/  @!P0 NANOSLEEP.SYNCS 0x989680 ;  /* 0x009896800000895d */ /* 0x010fea0003900000 */
[----:B------:R-:W4:Y:S02]  /*89e0*/  @!P0 SYNCS.PHASECHK.TRANS64 P0, [R0+URZ+0x270], R3 ;  /* 0x00027003000085a7 */ /* 0x000f2400080010ff */
[----:B----4-:R-:W-:Y:S05]  /*89f0*/  @!P0 BRA `(.L_x_111) ;  /* 0xfffffffc00f08947 */ /* 0x010fea000383ffff */
[----:B------:R-:W-:Y:S05]  /*8a00*/  BRA `(.L_x_232) ;  /* 0xffffffd400187947 */ /* 0x000fea000383ffff */
.L_x_121:
[----:B-1----:R1:W2:Y:S02]  /*8a10*/  SYNCS.PHASECHK.TRANS64.TRYWAIT P1, [R0+URZ+0x240], R5 ;  /* 0x00024005000075a7 */ /* 0x0022a400080211ff */
[----:B--2---:R-:W-:Y:S05]  /*8a20*/  @!P1 NANOSLEEP.SYNCS 0x989680 ;  /* 0x009896800000995d */ /* 0x004fea0003900000 */
[----:B------:R-:W2:Y:S02]  /*8a30*/  @!P1 SYNCS.PHASECHK.TRANS64 P1, [R0+URZ+0x240], R5 ;  /* 0x00024005000095a7 */ /* 0x000ea400080210ff */
[----:B--2---:R-:W-:Y:S05]  /*8a40*/  @!P1 BRA `(.L_x_121) ;  /* 0xfffffffc00f09947 */ /* 0x004fea000383ffff */
[----:B------:R-:W-:Y:S05]  /*8a50*/  BRA `(.L_x_120) ;  /* 0xffffffdc00f87947 */ /* 0x000fea000383ffff */
.L_x_123:
[----:B-1----:R1:W4:Y:S02]  /*8a60*/  SYNCS.PHASECHK.TRANS64.TRYWAIT P1, [R64+URZ+0x290], R7 ;  /* 0x00029007400075a7 */ /* 0x00232400080211ff */
[----:B----4-:R-:W-:Y:S05]  /*8a70*/  @!P1 NANOSLEEP.SYNCS 0x989680 ;  /* 0x009896800000995d */ /* 0x010fea0003900000 */
[----:B------:R-:W4:Y:S02]  /*8a80*/  @!P1 SYNCS.PHASECHK.TRANS64 P1, [R64+URZ+0x290], R7 ;  /* 0x00029007400095a7 */ /* 0x000f2400080210ff */
[----:B----4-:R-:W-:Y:S05]  /*8a90*/  @!P1 BRA `(.L_x_123) ;  /* 0xfffffffc00f09947 */ /* 0x010fea000383ffff */
[----:B------:R-:W-:Y:S05]  /*8aa0*/  BRA `(.L_x_122) ;  /* 0xffffffe0002c7947 */ /* 0x000fea000383ffff */
        .weak           $__internal_0_$__cuda_sm10x_tcgen05_guardrail_trap_col_being_dealloced_not_returned_by_alloc
        .type           $__internal_0_$__cuda_sm10x_tcgen05_guardrail_trap_col_being_dealloced_not_returned_by_alloc,@function
        .size           $__internal_0_$__cuda_sm10x_tcgen05_guardrail_trap_col_being_dealloced_not_returned_by_alloc,($__internal_1_$__cuda_sm10x_tcgen05_guardrail_trap_phase_invalid_during_alloc - $__internal_0_$__cuda_sm10x_tcgen05_guardrail_trap_col_being_dealloced_not_returned_by_alloc)
$__internal_0_$__cuda_sm10x_tcgen05_guardrail_trap_col_being_dealloced_not_returned_by_alloc:
[----:B------:R-:W-:Y:S05]  /*8ab0*/  BPT.TRAP 0x1 ;  /* 0x000000040000795c */ /* 0x000fea0000300000 */
[----:B------:R-:W-:-:S04]  /*8ac0*/  HFMA2 R3, -RZ, RZ, 0, 0 ;  /* 0x00000000ff037431 */ /* 0x000fc800000001ff */
[----:B------:R-:W-:Y:S05]  /*8ad0*/  RET.REL.NODEC R2 `(_ZN7cutlass13device_kernelINS_4gemm6kernel13GemmUniversalIN4cute5tupleIJiiiiEEENS1_10collective13CollectiveMmaINS1_35MainloopSm100TmaUmmaWarpSpecializedILi36ELi2ELi4ENS5_IJNS4_1CILi1EEESB_SB_EEEEENS5_IJNSA_ILi64EEENSA_ILi32EEESF_EEENS_10bfloat16_tENS5_IJlSB_lEEESH_SI_NS4_8TiledMMAINS4_8MMA_AtomIJNS4_20SM100_MMA_F16BF16_SSISH_SH_fLi64ELi32ELNS4_4UMMA5MajorE0ELSN_0ELNSM_7ScaleInE0ELSO_0EEEEEENS4_6LayoutISC_NS5_IJNSA_ILi0EEESS_SS_EEEEENS5_IJNS4_10UnderscoreESV_SV_EEEEENS4_13SM90_TMA_LOADENS4_14ComposedLayoutINS4_7SwizzleILi2ELi4ELi3EEENS4_18smem_ptr_flag_bitsILi16EEENSR_INS5_IJNSA_ILi8EEESF_EEENS5_IJSF_SB_EEEEEEEvNS4_8identityESY_S18_vS19_EENS_8epilogue10collective18CollectiveEpilogueINS1B_23Sm100TmaWarpSpecializedILi2ELi1ELi16ELb1ELb0EEEJSG_NS5_IJNSR_ISE_SB_EENSR_ISF_SB_EEEEESH_SI_SH_SI_NS1B_6fusion15FusionCallbacksIS1F_NS1J_17LinearCombinationISH_fSH_fLNS_15FloatRoundStyleE2EEESG_S1I_JEEENS4_5SM1004TMEM4LOAD26SM100_TMEM_LOAD_16dp256b4xESY_S18_NS4_17SM75_U32x4_LDSM_NENS4_14SM90_TMA_STOREES18_NS4_17SM90_U32x4_STSM_NENS4_39AutoVectorizingCopyWithAssumedAlignmentILi128EEEEEEvvEEEEvNT_6ParamsE) ;  /* 0xffffff7402487950 */ /* 0x000fea0003c3ffff */
        .weak           $__internal_1_$__cuda_sm10x_tcgen05_guardrail_trap_phase_invalid_during_alloc
        .type           $__internal_1_$__cuda_sm10x_tcgen05_guardrail_trap_phase_invalid_during_alloc,@function
        .size           $__internal_1_$__cuda_sm10x_tcgen05_guardrail_trap_phase_invalid_during_alloc,($__internal_2_$__cuda_sm10x_tcgen05_guardrail_trap_unallocated_columns_being_dealloced - $__internal_1_$__cuda_sm10x_tcgen05_guardrail_trap_phase_invalid_during_alloc)
$__internal_1_$__cuda_sm10x_tcgen05_guardrail_trap_phase_invalid_during_alloc:
[----:B------:R-:W-:Y:S05]  /*8ae0*/  BPT.TRAP 0x1 ;  /* 0x000000040000795c */ /* 0x000fea0000300000 */
[----:B------:R-:W-:-:S04]  /*8af0*/  MOV R3, 0x0 ;  /* 0x0000000000037802 */ /* 0x000fc80000000f00 */
[----:B------:R-:W-:Y:S05]  /*8b00*/  RET.REL.NODEC R2 `(_ZN7cutlass13device_kernelINS_4gemm6kernel13GemmUniversalIN4cute5tupleIJiiiiEEENS1_10collective13CollectiveMmaINS1_35MainloopSm100TmaUmmaWarpSpecializedILi36ELi2ELi4ENS5_IJNS4_1CILi1EEESB_SB_EEEEENS5_IJNSA_ILi64EEENSA_ILi32EEESF_EEENS_10bfloat16_tENS5_IJlSB_lEEESH_SI_NS4_8TiledMMAINS4_8MMA_AtomIJNS4_20SM100_MMA_F16BF16_SSISH_SH_fLi64ELi32ELNS4_4UMMA5MajorE0ELSN_0ELNSM_7ScaleInE0ELSO_0EEEEEENS4_6LayoutISC_NS5_IJNSA_ILi0EEESS_SS_EEEEENS5_IJNS4_10UnderscoreESV_SV_EEEEENS4_13SM90_TMA_LOADENS4_14ComposedLayoutINS4_7SwizzleILi2ELi4ELi3EEENS4_18smem_ptr_flag_bitsILi16EEENSR_INS5_IJNSA_ILi8EEESF_EEENS5_IJSF_SB_EEEEEEEvNS4_8identityESY_S18_vS19_EENS_8epilogue10collective18CollectiveEpilogueINS1B_23Sm100TmaWarpSpecializedILi2ELi1ELi16ELb1ELb0EEEJSG_NS5_IJNSR_ISE_SB_EENSR_ISF_SB_EEEEESH_SI_SH_SI_NS1B_6fusion15FusionCallbacksIS1F_NS1J_17LinearCombinationISH_fSH_fLNS_15FloatRoundStyleE2EEESG_S1I_JEEENS4_5SM1004TMEM4LOAD26SM100_TMEM_LOAD_16dp256b4xESY_S18_NS4_17SM75_U32x4_LDSM_NENS4_14SM90_TMA_STOREES18_NS4_17SM90_U32x4_STSM_NENS4_39AutoVectorizingCopyWithAssumedAlignmentILi128EEEEEEvvEEEEvNT_6ParamsE) ;  /* 0xffffff74023c7950 */ /* 0x000fea0003c3ffff */
        .weak           $__internal_2_$__cuda_sm10x_tcgen05_guardrail_trap_unallocated_columns_being_dealloced
        .type           $__internal_2_$__cuda_sm10x_tcgen05_guardrail_trap_unallocated_columns_being_dealloced,@function
        .size           $__internal_2_$__cuda_sm10x_tcgen05_guardrail_trap_unallocated_columns_being_dealloced,(.L_x_234 - $__internal_2_$__cuda_sm10x_tcgen05_guardrail_trap_unallocated_columns_being_dealloced)
$__internal_2_$__cuda_sm10x_tcgen05_guardrail_trap_unallocated_columns_being_dealloced:
[----:B------:R-:W-:Y:S05]  /*8b10*/  BPT.TRAP 0x1 ;  /* 0x000000040000795c */ /* 0x000fea0000300000 */
[----:B------:R-:W-:-:S04]  /*8b20*/  HFMA2 R3, -RZ, RZ, 0, 0 ;  /* 0x00000000ff037431 */ /* 0x000fc800000001ff */
[----:B------:R-:W-:Y:S05]  /*8b30*/  RET.REL.NODEC R2 `(_ZN7cutlass13device_kernelINS_4gemm6kernel13GemmUniversalIN4cute5tupleIJiiiiEEENS1_10collective13CollectiveMmaINS1_35MainloopSm100TmaUmmaWarpSpecializedILi36ELi2ELi4ENS5_IJNS4_1CILi1EEESB_SB_EEEEENS5_IJNSA_ILi64EEENSA_ILi32EEESF_EEENS_10bfloat16_tENS5_IJlSB_lEEESH_SI_NS4_8TiledMMAINS4_8MMA_AtomIJNS4_20SM100_MMA_F16BF16_SSISH_SH_fLi64ELi32ELNS4_4UMMA5MajorE0ELSN_0ELNSM_7ScaleInE0ELSO_0EEEEEENS4_6LayoutISC_NS5_IJNSA_ILi0EEESS_SS_EEEEENS5_IJNS4_10UnderscoreESV_SV_EEEEENS4_13SM90_TMA_LOADENS4_14ComposedLayoutINS4_7SwizzleILi2ELi4ELi3EEENS4_18smem_ptr_flag_bitsILi16EEENSR_INS5_IJNSA_ILi8EEESF_EEENS5_IJSF_SB_EEEEEEEvNS4_8identityESY_S18_vS19_EENS_8epilogue10collective18CollectiveEpilogueINS1B_23Sm100TmaWarpSpecializedILi2ELi1ELi16ELb1ELb0EEEJSG_NS5_IJNSR_ISE_SB_EENSR_ISF_SB_EEEEESH_SI_SH_SI_NS1B_6fusion15FusionCallbacksIS1F_NS1J_17LinearCombinationISH_fSH_fLNS_15FloatRoundStyleE2EEESG_S1I_JEEENS4_5SM1004TMEM4LOAD26SM100_TMEM_LOAD_16dp256b4xESY_S18_NS4_17SM75_U32x4_LDSM_NENS4_14SM90_TMA_STOREES18_NS4_17SM90_U32x4_STSM_NENS4_39AutoVectorizingCopyWithAssumedAlignmentILi128EEEEEEvvEEEEvNT_6ParamsE) ;  /* 0xffffff7402307950 */ /* 0x000fea0003c3ffff */
.L_x_233:
[----:B------:R-:W-:-:S00]  /*8b40*/  BRA `(.L_x_233) ;  /* 0xfffffffc00fc7947 */ /* 0x000fc0000383ffff */
[----:B------:R-:W-:-:S00]  /*8b50*/  NOP ;  /* 0x0000000000007918 */ /* 0x000fc00000000000 */
        /* <DEDUP_REMOVED lines=10> */
.L_x_234:


//--------------------- .nv.global.init           --------------------------
	.section	.nv.global.init,"aw",@progbits
.nv.global.init:
	.type		$str$27,@object
	.size		$str$27,($str$28 - $str$27)
$str$27:
        /*0000*/ 	.byte	0x28, 0x61, 0x64, 0x64, 0x72, 0x65, 0x73, 0x73, 0x20, 0x26, 0x20, 0x6d, 0x61, 0x73, 0x6b, 0x29
        /*0010*/ 	.byte	0x20, 0x3d, 0x3d, 0x20, 0x30, 0x00
	.type		$str$28,@object
	.size		$str$28,($str$26 - $str$28)
$str$28:
        /*0016*/ 	.byte	0x2f, 0x74, 0x6d, 0x70, 0x2f, 0x63, 0x75, 0x74, 0x6c, 0x61, 0x73, 0x73, 0x5f, 0x73, 0x77, 0x65
        /*0026*/ 	.byte	0x65, 0x70, 0x5f, 0x73, 0x72, 0x63, 0x2f, 0x69, 0x6e, 0x63, 0x6c, 0x75, 0x64, 0x65, 0x2f, 0x63
        /*0036*/ 	.byte	0x75, 0x74, 0x65, 0x2f, 0x70, 0x6f, 0x69, 0x6e, 0x74, 0x65, 0x72, 0x5f, 0x66, 0x6c, 0x61, 0x67
        /*0046*/ 	.byte	0x67, 0x65, 0x64, 0x2e, 0x68, 0x70, 0x70, 0x00
	.type		$str$26,@object
	.size		$str$26,($str$25 - $str$26)
$str$26:
        /*004e*/ 	.byte	0x2f, 0x74, 0x6d, 0x70, 0x2f, 0x63, 0x75, 0x74, 0x6c, 0x61, 0x73, 0x73, 0x5f, 0x73, 0x77, 0x65
        /*005e*/ 	.byte	0x65, 0x70, 0x5f, 0x73, 0x72, 0x63, 0x2f, 0x69, 0x6e, 0x63, 0x6c, 0x75, 0x64, 0x65, 0x2f, 0x63
        /*006e*/ 	.byte	0x75, 0x74, 0x65, 0x2f, 0x61, 0x74, 0x6f, 0x6d, 0x2f, 0x63, 0x6f, 0x70, 0x79, 0x5f, 0x74, 0x72
        /*007e*/ 	.byte	0x61, 0x69, 0x74, 0x73, 0x5f, 0x73, 0x6d, 0x31, 0x30, 0x30, 0x2e, 0x68, 0x70, 0x70, 0x00
	.type		$str$25,@object
	.size		$str$25,(__unnamed_1 - $str$25)
$str$25:
        /*008d*/ 	.byte	0x28, 0x28, 0x75, 0x69, 0x6e, 0x74, 0x33, 0x32, 0x5f, 0x74, 0x28, 0x74, 0x68, 0x72, 0x65, 0x61
        /*009d*/ 	.byte	0x64, 0x49, 0x64, 0x78, 0x2e, 0x78, 0x29, 0x20, 0x2f, 0x20, 0x33, 0x32, 0x29, 0x20, 0x25, 0x20
        /*00ad*/ 	.byte	0x34, 0x29, 0x20, 0x3d, 0x3d, 0x20, 0x28, 0x28, 0x28, 0x74, 0x6d, 0x65, 0x6d, 0x5f, 0x61, 0x64
        /*00bd*/ 	.byte	0x64, 0x72, 0x20, 0x3e, 0x3e, 0x20, 0x31, 0x36, 0x29, 0x20, 0x2f, 0x20, 0x33, 0x32, 0x29, 0x20
        /*00cd*/ 	.byte	0x25, 0x20, 0x34, 0x29, 0x00
	.type		__unnamed_1,@object
	.size		__unnamed_1,(__unnamed_2 - __unnamed_1)
__unnamed_1:
        /*00d2*/ 	.byte	0x61, 0x75, 0x74, 0x6f, 0x20, 0x63, 0x75, 0x74, 0x65, 0x3a, 0x3a, 0x61, 0x73, 0x5f, 0x70, 0x6f
        /* <DEDUP_REMOVED lines=24> */
        /*0262*/ 	.byte	0x30, 0x34, 0x38, 0x3e, 0x3e, 0x3e, 0x3e, 0x5d, 0x00
	.type		__unnamed_2,@object
	.size		__unnamed_2,(.L_2 - __unnamed_2)
__unnamed_2:
        /* <DEDUP_REMOVED lines=45> */
        /*053b*/ 	.byte	0x3e, 0x3e, 0x3e, 0x5d, 0x00
.L_2:


//--------------------- .nv.shared._ZN7cutlass13device_kernelINS_4gemm6kernel13GemmUniversalIN4cute5tupleIJiiiiEEENS1_10collective13CollectiveMmaINS1_35MainloopSm100TmaUmmaWarpSpecializedILi36ELi2ELi4ENS5_IJNS4_1CILi1EEESB_SB_EEEEENS5_IJNSA_ILi64EEENSA_ILi32EEESF_EEENS_10bfloat16_tENS5_IJlSB_lEEESH_SI_NS4_8TiledMMAINS4_8MMA_AtomIJNS4_20SM100_MMA_F16BF16_SSISH_SH_fLi64ELi32ELNS4_4UMMA5MajorE0ELSN_0ELNSM_7ScaleInE0ELSO_0EEEEEENS4_6LayoutISC_NS5_IJNSA_ILi0EEESS_SS_EEEEENS5_IJNS4_10UnderscoreESV_SV_EEEEENS4_13SM90_TMA_LOADENS4_14ComposedLayoutINS4_7SwizzleILi2ELi4ELi3EEENS4_18smem_ptr_flag_bitsILi16EEENSR_INS5_IJNSA_ILi8EEESF_EEENS5_IJSF_SB_EEEEEEEvNS4_8identityESY_S18_vS19_EENS_8epilogue10collective18CollectiveEpilogueINS1B_23Sm100TmaWarpSpecializedILi2ELi1ELi16ELb1ELb0EEEJSG_NS5_IJNSR_ISE_SB_EENSR_ISF_SB_EEEEESH_SI_SH_SI_NS1B_6fusion15FusionCallbacksIS1F_NS1J_17LinearCombinationISH_fSH_fLNS_15FloatRoundStyleE2EEESG_S1I_JEEENS4_5SM1004TMEM4LOAD26SM100_TMEM_LOAD_16dp256b4xESY_S18_NS4_17SM75_U32x4_LDSM_NENS4_14SM90_TMA_STOREES18_NS4_17SM90_U32x4_STSM_NENS4_39AutoVectorizingCopyWithAssumedAlignmentILi128EEEEEEvvEEEEvNT_6ParamsE --------------------------
	.section	.nv.shared._ZN7cutlass13device_kernelINS_4gemm6kernel13GemmUniversalIN4cute5tupleIJiiiiEEENS1_10collective13CollectiveMmaINS1_35MainloopSm100TmaUmmaWarpSpecializedILi36ELi2ELi4ENS5_IJNS4_1CILi1EEESB_SB_EEEEENS5_IJNSA_ILi64EEENSA_ILi32EEESF_EEENS_10bfloat16_tENS5_IJlSB_lEEESH_SI_NS4_8TiledMMAINS4_8MMA_AtomIJNS4_20SM100_MMA_F16BF16_SSISH_SH_fLi64ELi32ELNS4_4UMMA5MajorE0ELSN_0ELNSM_7ScaleInE0ELSO_0EEEEEENS4_6LayoutISC_NS5_IJNSA_ILi0EEESS_SS_EEEEENS5_IJNS4_10UnderscoreESV_SV_EEEEENS4_13SM90_TMA_LOADENS4_14ComposedLayoutINS4_7SwizzleILi2ELi4ELi3EEENS4_18smem_ptr_flag_bitsILi16EEENSR_INS5_IJNSA_ILi8EEESF_EEENS5_IJSF_SB_EEEEEEEvNS4_8identityESY_S18_vS19_EENS_8epilogue10collective18CollectiveEpilogueINS1B_23Sm100TmaWarpSpecializedILi2ELi1ELi16ELb1ELb0EEEJSG_NS5_IJNSR_ISE_SB_EENSR_ISF_SB_EEEEESH_SI_SH_SI_NS1B_6fusion15FusionCallbacksIS1F_NS1J_17LinearCombinationISH_fSH_fLNS_15FloatRoundStyleE2EEESG_S1I_JEEENS4_5SM1004TMEM4LOAD26SM100_TMEM_LOAD_16dp256b4xESY_S18_NS4_17SM75_U32x4_LDSM_NENS4_14SM90_TMA_STOREES18_NS4_17SM90_U32x4_STSM_NENS4_39AutoVectorizingCopyWithAssumedAlignmentILi128EEEEEEvvEEEEvNT_6ParamsE,"aw",@nobits
	.sectionflags	@""
	.align	16
	.zero		1024


//--------------------- .nv.shared.reserved.0     --------------------------
	.section	.nv.shared.reserved.0,"aw",@nobits
	.weak		__nv_reservedSMEM_offset_0_alias
	.size		__nv_reservedSMEM_offset_0_alias, 0, 64
	.other		__nv_reservedSMEM_offset_0_alias,@"STO_CUDA_RESERVED_SHARED STV_DEFAULT"
__nv_reservedSMEM_offset_0_alias:
	.zero		0
.nv.shared.reserved.0:
	.zero		64
	.weak		__nv_reservedSMEM_tcgen05_partition
	.type		__nv_reservedSMEM_tcgen05_partition,@object
	.size		__nv_reservedSMEM_tcgen05_partition,(.L_0 - __nv_reservedSMEM_tcgen05_partition)
__nv_reservedSMEM_tcgen05_partition:
	.zero		32
.L_0:


//--------------------- .nv.global                --------------------------
	.section	.nv.global,"aw",@nobits
.nv.global:
	.type		_ZN39_INTERNAL_3f161cc5_4_k_cu_393153b0_38154cute1_E,@object
	.size		_ZN39_INTERNAL_3f161cc5_4_k_cu_393153b0_38154cute1_E,(_ZN39_INTERNAL_3f161cc5_4_k_cu_393153b0_38154cuda3std3__45__cpo6cbeginE - _ZN39_INTERNAL_3f161cc5_4_k_cu_393153b0_38154cute1_E)
_ZN39_INTERNAL_3f161cc5_4_k_cu_393153b0_38154cute1_E:
	.zero		1
	.type		_ZN39_INTERNAL_3f161cc5_4_k_cu_393153b0_38154cuda3std3__45__cpo6cbeginE,@object
	.size		_ZN39_INTERNAL_3f161cc5_4_k_cu_393153b0_38154cuda3std3__45__cpo6cbeginE,(_ZN39_INTERNAL_3f161cc5_4_k_cu_393153b0_38154cuda3std3__48in_placeE - _ZN39_INTERNAL_3f161cc5_4_k_cu_393153b0_38154cuda3std3__45__cpo6cbeginE)
_ZN39_INTERNAL_3f161cc5_4_k_cu_393153b0_38154cuda3std3__45__cpo6cbeginE:
	.zero		1
	.type		_ZN39_INTERNAL_3f161cc5_4_k_cu_393153b0_38154cuda3std3__48in_placeE,@object
	.size		_ZN39_INTERNAL_3f161cc5_4_k_cu_393153b0_38154cuda3std3__48in_placeE,(_ZN39_INTERNAL_3f161cc5_4_k_cu_393153b0_38154cuda3std6ranges3__45__cpo9iter_moveE - _ZN39_INTERNAL_3f161cc5_4_k_cu_393153b0_38154cuda3std3__48in_placeE)
_ZN39_INTERNAL_3f161cc5_4_k_cu_393153b0_38154cuda3std3__48in_placeE:
	.zero		1
	.type		_ZN39_INTERNAL_3f161cc5_4_k_cu_393153b0_38154cuda3std6ranges3__45__cpo9iter_moveE,@object
	.size		_ZN39_INTERNAL_3f161cc5_4_k_cu_393153b0_38154cuda3std6ranges3__45__cpo9iter_moveE,(_ZN39_INTERNAL_3f161cc5_4_k_cu_393153b0_38154cuda3std3__45__cpo5beginE - _ZN39_INTERNAL_3f161cc5_4_k_cu_393153b0_38154cuda3std6ranges3__45__cpo9iter_moveE)
_ZN39_INTERNAL_3f161cc5_4_k_cu_393153b0_38154cuda3std6ranges3__45__cpo9iter_moveE:
	.zero		1
	.type		_ZN39_INTERNAL_3f161cc5_4_k_cu_393153b0_38154cuda3std3__45__cpo5beginE,@object
	.size		_ZN39_INTERNAL_3f161cc5_4_k_cu_393153b0_38154cuda3std3__45__cpo5beginE,(_ZN39_INTERNAL_3f161cc5_4_k_cu_393153b0_38154cuda3std3__441_GLOBAL__N__3f161cc5_4_k_cu_393153b0_38156ignoreE - _ZN39_INTERNAL_3f161cc5_4_k_cu_393153b0_38154cuda3std3__45__cpo5beginE)
_ZN39_INTERNAL_3f161cc5_4_k_cu_393153b0_38154cuda3std3__45__cpo5beginE:
	.zero		1
	.type		_ZN39_INTERNAL_3f161cc5_4_k_cu_393153b0_38154cuda3std3__441_GLOBAL__N__3f161cc5_4_k_cu_393153b0_38156ignoreE,@object
	.size		_ZN39_INTERNAL_3f161cc5_4_k_cu_393153b0_38154cuda3std3__441_GLOBAL__N__3f161cc5_4_k_cu_393153b0_38156ignoreE,(_ZN39_INTERNAL_3f161cc5_4_k_cu_393153b0_38154cute7productE - _ZN39_INTERNAL_3f161cc5_4_k_cu_393153b0_38154cuda3std3__441_GLOBAL__N__3f161cc5_4_k_cu_393153b0_38156ignoreE)
_ZN39_INTERNAL_3f161cc5_4_k_cu_393153b0_38154cuda3std3__441_GLOBAL__N__3f161cc5_4_k_cu_393153b0_38156ignoreE:
	.zero		1
	.type		_ZN39_INTERNAL_3f161cc5_4_k_cu_393153b0_38154cute7productE,@object
	.size		_ZN39_INTERNAL_3f161cc5_4_k_cu_393153b0_38154cute7productE,(_ZN39_INTERNAL_3f161cc5_4_k_cu_393153b0_38154cuda3std3__45__cpo3endE - _ZN39_INTERNAL_3f161cc5_4_k_cu_393153b0_38154cute7productE)
_ZN39_INTERNAL_3f161cc5_4_k_cu_393153b0_38154cute7productE:
	.zero		1
	.type		_ZN39_INTERNAL_3f161cc5_4_k_cu_393153b0_38154cuda3std3__45__cpo3endE,@object
	.size		_ZN39_INTERNAL_3f161cc5_4_k_cu_393153b0_38154cuda3std3__45__cpo3endE,(_ZN39_INTERNAL_3f161cc5_4_k_cu_393153b0_38154cuda3std3__419piecewise_constructE - _ZN39_INTERNAL_3f161cc5_4_k_cu_393153b0_38154cuda3std3__45__cpo3endE)
_ZN39_INTERNAL_3f161cc5_4_k_cu_393153b0_38154cuda3std3__45__cpo3endE:
	.zero		1
	.type		_ZN39_INTERNAL_3f161cc5_4_k_cu_393153b0_38154cuda3std3__419piecewise_constructE,@object
	.size		_ZN39_INTERNAL_3f161cc5_4_k_cu_393153b0_38154cuda3std3__419piecewise_constructE,(_ZN39_INTERNAL_3f161cc5_4_k_cu_393153b0_38154cuda3std3__45__cpo4cendE - _ZN39_INTERNAL_3f161cc5_4_k_cu_393153b0_38154cuda3std3__419piecewise_constructE)
_ZN39_INTERNAL_3f161cc5_4_k_cu_393153b0_38154cuda3std3__419piecewise_constructE:
	.zero		1
	.type		_ZN39_INTERNAL_3f161cc5_4_k_cu_393153b0_38154cuda3std3__45__cpo4cendE,@object
	.size		_ZN39_INTERNAL_3f161cc5_4_k_cu_393153b0_38154cuda3std3__45__cpo4cendE,(_ZN39_INTERNAL_3f161cc5_4_k_cu_393153b0_38154cuda3std6ranges3__45__cpo4swapE - _ZN39_INTERNAL_3f161cc5_4_k_cu_393153b0_38154cuda3std3__45__cpo4cendE)
_ZN39_INTERNAL_3f161cc5_4_k_cu_393153b0_38154cuda3std3__45__cpo4cendE:
	.zero		1
	.type		_ZN39_INTERNAL_3f161cc5_4_k_cu_393153b0_38154cuda3std6ranges3__45__cpo4swapE,@object
	.size		_ZN39_INTERNAL_3f161cc5_4_k_cu_393153b0_38154cuda3std6ranges3__45__cpo4swapE,(.L_10 - _ZN39_INTERNAL_3f161cc5_4_k_cu_393153b0_38154cuda3std6ranges3__45__cpo4swapE)
_ZN39_INTERNAL_3f161cc5_4_k_cu_393153b0_38154cuda3std6ranges3__45__cpo4swapE:
	.zero		1
.L_10:


//--------------------- .nv.constant0._ZN7cutlass13device_kernelINS_4gemm6kernel13GemmUniversalIN4cute5tupleIJiiiiEEENS1_10collective13CollectiveMmaINS1_35MainloopSm100TmaUmmaWarpSpecializedILi36ELi2ELi4ENS5_IJNS4_1CILi1EEESB_SB_EEEEENS5_IJNSA_ILi64EEENSA_ILi32EEESF_EEENS_10bfloat16_tENS5_IJlSB_lEEESH_SI_NS4_8TiledMMAINS4_8MMA_AtomIJNS4_20SM100_MMA_F16BF16_SSISH_SH_fLi64ELi32ELNS4_4UMMA5MajorE0ELSN_0ELNSM_7ScaleInE0ELSO_0EEEEEENS4_6LayoutISC_NS5_IJNSA_ILi0EEESS_SS_EEEEENS5_IJNS4_10UnderscoreESV_SV_EEEEENS4_13SM90_TMA_LOADENS4_14ComposedLayoutINS4_7SwizzleILi2ELi4ELi3EEENS4_18smem_ptr_flag_bitsILi16EEENSR_INS5_IJNSA_ILi8EEESF_EEENS5_IJSF_SB_EEEEEEEvNS4_8identityESY_S18_vS19_EENS_8epilogue10collective18CollectiveEpilogueINS1B_23Sm100TmaWarpSpecializedILi2ELi1ELi16ELb1ELb0EEEJSG_NS5_IJNSR_ISE_SB_EENSR_ISF_SB_EEEEESH_SI_SH_SI_NS1B_6fusion15FusionCallbacksIS1F_NS1J_17LinearCombinationISH_fSH_fLNS_15FloatRoundStyleE2EEESG_S1I_JEEENS4_5SM1004TMEM4LOAD26SM100_TMEM_LOAD_16dp256b4xESY_S18_NS4_17SM75_U32x4_LDSM_NENS4_14SM90_TMA_STOREES18_NS4_17SM90_U32x4_STSM_NENS4_39AutoVectorizingCopyWithAssumedAlignmentILi128EEEEEEvvEEEEvNT_6ParamsE --------------------------
	.section	.nv.constant0._ZN7cutlass13device_kernelINS_4gemm6kernel13GemmUniversalIN4cute5tupleIJiiiiEEENS1_10collective13CollectiveMmaINS1_35MainloopSm100TmaUmmaWarpSpecializedILi36ELi2ELi4ENS5_IJNS4_1CILi1EEESB_SB_EEEEENS5_IJNSA_ILi64EEENSA_ILi32EEESF_EEENS_10bfloat16_tENS5_IJlSB_lEEESH_SI_NS4_8TiledMMAINS4_8MMA_AtomIJNS4_20SM100_MMA_F16BF16_SSISH_SH_fLi64ELi32ELNS4_4UMMA5MajorE0ELSN_0ELNSM_7ScaleInE0ELSO_0EEEEEENS4_6LayoutISC_NS5_IJNSA_ILi0EEESS_SS_EEEEENS5_IJNS4_10UnderscoreESV_SV_EEEEENS4_13SM90_TMA_LOADENS4_14ComposedLayoutINS4_7SwizzleILi2ELi4ELi3EEENS4_18smem_ptr_flag_bitsILi16EEENSR_INS5_IJNSA_ILi8EEESF_EEENS5_IJSF_SB_EEEEEEEvNS4_8identityESY_S18_vS19_EENS_8epilogue10collective18CollectiveEpilogueINS1B_23Sm100TmaWarpSpecializedILi2ELi1ELi16ELb1ELb0EEEJSG_NS5_IJNSR_ISE_SB_EENSR_ISF_SB_EEEEESH_SI_SH_SI_NS1B_6fusion15FusionCallbacksIS1F_NS1J_17LinearCombinationISH_fSH_fLNS_15FloatRoundStyleE2EEESG_S1I_JEEENS4_5SM1004TMEM4LOAD26SM100_TMEM_LOAD_16dp256b4xESY_S18_NS4_17SM75_U32x4_LDSM_NENS4_14SM90_TMA_STOREES18_NS4_17SM90_U32x4_STSM_NENS4_39AutoVectorizingCopyWithAssumedAlignmentILi128EEEEEEvvEEEEvNT_6ParamsE,"a",@progbits
	.sectionflags	@""
	.align	4
.nv.constant0._ZN7cutlass13device_kernelINS_4gemm6kernel13GemmUniversalIN4cute5tupleIJiiiiEEENS1_10collective13CollectiveMmaINS1_35MainloopSm100TmaUmmaWarpSpecializedILi36ELi2ELi4ENS5_IJNS4_1CILi1EEESB_SB_EEEEENS5_IJNSA_ILi64EEENSA_ILi32EEESF_EEENS_10bfloat16_tENS5_IJlSB_lEEESH_SI_NS4_8TiledMMAINS4_8MMA_AtomIJNS4_20SM100_MMA_F16BF16_SSISH_SH_fLi64ELi32ELNS4_4UMMA5MajorE0ELSN_0ELNSM_7ScaleInE0ELSO_0EEEEEENS4_6LayoutISC_NS5_IJNSA_ILi0EEESS_SS_EEEEENS5_IJNS4_10UnderscoreESV_SV_EEEEENS4_13SM90_TMA_LOADENS4_14ComposedLayoutINS4_7SwizzleILi2ELi4ELi3EEENS4_18smem_ptr_flag_bitsILi16EEENSR_INS5_IJNSA_ILi8EEESF_EEENS5_IJSF_SB_EEEEEEEvNS4_8identityESY_S18_vS19_EENS_8epilogue10collective18CollectiveEpilogueINS1B_23Sm100TmaWarpSpecializedILi2ELi1ELi16ELb1ELb0EEEJSG_NS5_IJNSR_ISE_SB_EENSR_ISF_SB_EEEEESH_SI_SH_SI_NS1B_6fusion15FusionCallbacksIS1F_NS1J_17LinearCombinationISH_fSH_fLNS_15FloatRoundStyleE2EEESG_S1I_JEEENS4_5SM1004TMEM4LOAD26SM100_TMEM_LOAD_16dp256b4xESY_S18_NS4_17SM75_U32x4_LDSM_NENS4_14SM90_TMA_STOREES18_NS4_17SM90_U32x4_STSM_NENS4_39AutoVectorizingCopyWithAssumedAlignmentILi128EEEEEEvvEEEEvNT_6ParamsE:
	.zero		2944


//--------------------- SYMBOLS --------------------------

	.type		.nv.reservedSmem.offset0,@object
	.size		.nv.reservedSmem.offset0,0x4
	.type		.nv.reservedSmem.cap,@object
	.size		.nv.reservedSmem.cap,0x4
	.type		__assertfail,@function
